	.target	sm_90a

	.elftype	@"ET_EXEC"


//--------------------- .note.nv.tkinfo           --------------------------
	.section	.note.nv.tkinfo,"",@"SHT_NOTE"
	.sectionflags	@"SHF_NOTE_NV_TKINFO"
	.tkinfo
        /*0018*/ 	.word	0x00000002
        /*0030*/ 	.string	""
        /*0030*/ 	.string	"ptxas"
        /*0030*/ 	.string	"Cuda compilation tools, release 13.0, V13.0.88"
        /*0030*/ 	.string	"Build cuda_13.0.r13.0/compiler.36424714_0"
        /*0030*/ 	.string	"-arch sm_90a -m 64 "



//--------------------- .note.nv.cuinfo           --------------------------
	.section	.note.nv.cuinfo,"",@"SHT_NOTE"
	.sectionflags	@"SHF_NOTE_NV_CUINFO"
        /*0018*/ 	.short	0x0002
        /*001a*/ 	.short	0x005a
        /*001c*/ 	.short	0x0082
	.zero		2


//--------------------- .nv.info                  --------------------------
	.section	.nv.info,"",@"SHT_CUDA_INFO"
	.align	4


	//----- nvinfo : EIATTR_REGCOUNT
	.align		4
        /*0000*/ 	.byte	0x04, 0x2f
        /*0002*/ 	.short	(.L_12 - .L_11)
	.align		4
.L_11:
        /*0004*/ 	.word	index@(_ZN7cutlass13device_kernelINS_4conv6kernel13ConvUniversalINS1_16ConvProblemShapeILNS1_8OperatorE1ELi2EEENS1_10collective14CollectiveConvINS1_46MainloopSm90TmaGmmaWarpSpecializedImplicitGemmILS5_1ELi14ELi2EN4cute5tupleIJNSA_1CILi2EEENSC_ILi1EEESE_EEENS1_36KernelImplicitTmaWarpSpecializedSm90ELi1EEENSB_IJNSC_ILi128EEESI_NSB_IJNSC_ILi32EEEEEEEEENS_10bfloat16_tESM_NSA_8TiledMMAINSA_8MMA_AtomIJNSA_4SM904GMMA28MMA_64x128x16_F32BF16BF16_SSILNSQ_5MajorE0ELSS_1ELNSQ_7ScaleInE1ELST_1EEEEEENSA_6LayoutINSB_IJSE_SE_SE_EEENSB_IJNSC_ILi0EEESY_SY_EEEEENSB_IJNSA_10UnderscoreES11_S11_EEEEENS7_6detail26Sm90ImplicitGemmTileTraitsINSA_20SM90_TMA_LOAD_IM2COLENSA_14ComposedLayoutINSA_7SwizzleILi2ELi4ELi3EEENSA_18smem_ptr_flag_bitsILi16EEENSW_INSB_IJNSB_IJNSC_ILi8EEENSC_ILi16EEEEEENSB_IJSJ_SE_EEENSB_IJSE_NSC_ILi14EEEEEEEEENSB_IJNSB_IJSJ_NSC_ILi256EEEEEENSB_IJSE_SY_EEENSB_IJSY_NSC_ILi4096EEEEEEEEEEEEEvEENS15_INSA_23SM90_TMA_LOAD_MULTICASTENS17_INS18_ILi3ELi4ELi3EEES1B_NSW_INSB_IJNSB_IJNSC_ILi64EEESD_EEENSB_IJS1C_NSC_ILi4EEEEEES1H_EEENSB_IJNSB_IJSE_NSC_ILi2048EEEEEENSB_IJS1U_NSC_ILi512EEEEEES1N_EEEEEEEvEEEENS_8epilogue10collective6detail29Sm90TmaWarpSpecializedAdapterINS29_15DefaultEpilogueISM_NSB_IJNSB_IJlllEEESE_SY_EEES2E_NS28_6thread17LinearCombinationISM_Li1EffLNS2F_9ScaleType4KindE0ELNS_15FloatRoundStyleE2ESM_EENS_4gemm15EpilogueDefaultEEEEEvvEEEEvNT_6ParamsE)
        /*0008*/ 	.word	0x0000009a


	//----- nvinfo : EIATTR_FRAME_SIZE
	.align		4
.L_12:
        /*000c*/ 	.byte	0x04, 0x11
        /*000e*/ 	.short	(.L_14 - .L_13)
	.align		4
.L_13:
        /*0010*/ 	.word	index@(_ZN7cutlass13device_kernelINS_4conv6kernel13ConvUniversalINS1_16ConvProblemShapeILNS1_8OperatorE1ELi2EEENS1_10collective14CollectiveConvINS1_46MainloopSm90TmaGmmaWarpSpecializedImplicitGemmILS5_1ELi14ELi2EN4cute5tupleIJNSA_1CILi2EEENSC_ILi1EEESE_EEENS1_36KernelImplicitTmaWarpSpecializedSm90ELi1EEENSB_IJNSC_ILi128EEESI_NSB_IJNSC_ILi32EEEEEEEEENS_10bfloat16_tESM_NSA_8TiledMMAINSA_8MMA_AtomIJNSA_4SM904GMMA28MMA_64x128x16_F32BF16BF16_SSILNSQ_5MajorE0ELSS_1ELNSQ_7ScaleInE1ELST_1EEEEEENSA_6LayoutINSB_IJSE_SE_SE_EEENSB_IJNSC_ILi0EEESY_SY_EEEEENSB_IJNSA_10UnderscoreES11_S11_EEEEENS7_6detail26Sm90ImplicitGemmTileTraitsINSA_20SM90_TMA_LOAD_IM2COLENSA_14ComposedLayoutINSA_7SwizzleILi2ELi4ELi3EEENSA_18smem_ptr_flag_bitsILi16EEENSW_INSB_IJNSB_IJNSC_ILi8EEENSC_ILi16EEEEEENSB_IJSJ_SE_EEENSB_IJSE_NSC_ILi14EEEEEEEEENSB_IJNSB_IJSJ_NSC_ILi256EEEEEENSB_IJSE_SY_EEENSB_IJSY_NSC_ILi4096EEEEEEEEEEEEEvEENS15_INSA_23SM90_TMA_LOAD_MULTICASTENS17_INS18_ILi3ELi4ELi3EEES1B_NSW_INSB_IJNSB_IJNSC_ILi64EEESD_EEENSB_IJS1C_NSC_ILi4EEEEEES1H_EEENSB_IJNSB_IJSE_NSC_ILi2048EEEEEENSB_IJS1U_NSC_ILi512EEEEEES1N_EEEEEEEvEEEENS_8epilogue10collective6detail29Sm90TmaWarpSpecializedAdapterINS29_15DefaultEpilogueISM_NSB_IJNSB_IJlllEEESE_SY_EEES2E_NS28_6thread17LinearCombinationISM_Li1EffLNS2F_9ScaleType4KindE0ELNS_15FloatRoundStyleE2ESM_EENS_4gemm15EpilogueDefaultEEEEEvvEEEEvNT_6ParamsE)
        /*0014*/ 	.word	0x00000000


	//----- nvinfo : EIATTR_MIN_STACK_SIZE
	.align		4
.L_14:
        /*0018*/ 	.byte	0x04, 0x12
        /*001a*/ 	.short	(.L_16 - .L_15)
	.align		4
.L_15:
        /*001c*/ 	.word	index@(_ZN7cutlass13device_kernelINS_4conv6kernel13ConvUniversalINS1_16ConvProblemShapeILNS1_8OperatorE1ELi2EEENS1_10collective14CollectiveConvINS1_46MainloopSm90TmaGmmaWarpSpecializedImplicitGemmILS5_1ELi14ELi2EN4cute5tupleIJNSA_1CILi2EEENSC_ILi1EEESE_EEENS1_36KernelImplicitTmaWarpSpecializedSm90ELi1EEENSB_IJNSC_ILi128EEESI_NSB_IJNSC_ILi32EEEEEEEEENS_10bfloat16_tESM_NSA_8TiledMMAINSA_8MMA_AtomIJNSA_4SM904GMMA28MMA_64x128x16_F32BF16BF16_SSILNSQ_5MajorE0ELSS_1ELNSQ_7ScaleInE1ELST_1EEEEEENSA_6LayoutINSB_IJSE_SE_SE_EEENSB_IJNSC_ILi0EEESY_SY_EEEEENSB_IJNSA_10UnderscoreES11_S11_EEEEENS7_6detail26Sm90ImplicitGemmTileTraitsINSA_20SM90_TMA_LOAD_IM2COLENSA_14ComposedLayoutINSA_7SwizzleILi2ELi4ELi3EEENSA_18smem_ptr_flag_bitsILi16EEENSW_INSB_IJNSB_IJNSC_ILi8EEENSC_ILi16EEEEEENSB_IJSJ_SE_EEENSB_IJSE_NSC_ILi14EEEEEEEEENSB_IJNSB_IJSJ_NSC_ILi256EEEEEENSB_IJSE_SY_EEENSB_IJSY_NSC_ILi4096EEEEEEEEEEEEEvEENS15_INSA_23SM90_TMA_LOAD_MULTICASTENS17_INS18_ILi3ELi4ELi3EEES1B_NSW_INSB_IJNSB_IJNSC_ILi64EEESD_EEENSB_IJS1C_NSC_ILi4EEEEEES1H_EEENSB_IJNSB_IJSE_NSC_ILi2048EEEEEENSB_IJS1U_NSC_ILi512EEEEEES1N_EEEEEEEvEEEENS_8epilogue10collective6detail29Sm90TmaWarpSpecializedAdapterINS29_15DefaultEpilogueISM_NSB_IJNSB_IJlllEEESE_SY_EEES2E_NS28_6thread17LinearCombinationISM_Li1EffLNS2F_9ScaleType4KindE0ELNS_15FloatRoundStyleE2ESM_EENS_4gemm15EpilogueDefaultEEEEEvvEEEEvNT_6ParamsE)
        /*0020*/ 	.word	0x00000000
.L_16:


//--------------------- .nv.compat                --------------------------
	.section	.nv.compat,"",@"SHT_CUDA_COMPAT_INFO"
	.align	4
        /*0000*/ 	.byte	0x02, 0x09, 0x01, 0x00, 0x02, 0x02, 0x04, 0x00, 0x02, 0x05, 0x05, 0x00, 0x03, 0x07, 0x01, 0x01
        /*0010*/ 	.byte	0x02, 0x03, 0x01, 0x00, 0x02, 0x06, 0x01, 0x00, 0x04, 0x0b, 0x08, 0x00, 0x00, 0x00, 0x00, 0x00
        /*0020*/ 	.byte	0x00, 0x00, 0x00, 0x00


//--------------------- .nv.info._ZN7cutlass13device_kernelINS_4conv6kernel13ConvUniversalINS1_16ConvProblemShapeILNS1_8OperatorE1ELi2EEENS1_10collective14CollectiveConvINS1_46MainloopSm90TmaGmmaWarpSpecializedImplicitGemmILS5_1ELi14ELi2EN4cute5tupleIJNSA_1CILi2EEENSC_ILi1EEESE_EEENS1_36KernelImplicitTmaWarpSpecializedSm90ELi1EEENSB_IJNSC_ILi128EEESI_NSB_IJNSC_ILi32EEEEEEEEENS_10bfloat16_tESM_NSA_8TiledMMAINSA_8MMA_AtomIJNSA_4SM904GMMA28MMA_64x128x16_F32BF16BF16_SSILNSQ_5MajorE0ELSS_1ELNSQ_7ScaleInE1ELST_1EEEEEENSA_6LayoutINSB_IJSE_SE_SE_EEENSB_IJNSC_ILi0EEESY_SY_EEEEENSB_IJNSA_10UnderscoreES11_S11_EEEEENS7_6detail26Sm90ImplicitGemmTileTraitsINSA_20SM90_TMA_LOAD_IM2COLENSA_14ComposedLayoutINSA_7SwizzleILi2ELi4ELi3EEENSA_18smem_ptr_flag_bitsILi16EEENSW_INSB_IJNSB_IJNSC_ILi8EEENSC_ILi16EEEEEENSB_IJSJ_SE_EEENSB_IJSE_NSC_ILi14EEEEEEEEENSB_IJNSB_IJSJ_NSC_ILi256EEEEEENSB_IJSE_SY_EEENSB_IJSY_NSC_ILi4096EEEEEEEEEEEEEvEENS15_INSA_23SM90_TMA_LOAD_MULTICASTENS17_INS18_ILi3ELi4ELi3EEES1B_NSW_INSB_IJNSB_IJNSC_ILi64EEESD_EEENSB_IJS1C_NSC_ILi4EEEEEES1H_EEENSB_IJNSB_IJSE_NSC_ILi2048EEEEEENSB_IJS1U_NSC_ILi512EEEEEES1N_EEEEEEEvEEEENS_8epilogue10collective6detail29Sm90TmaWarpSpecializedAdapterINS29_15DefaultEpilogueISM_NSB_IJNSB_IJlllEEESE_SY_EEES2E_NS28_6thread17LinearCombinationISM_Li1EffLNS2F_9ScaleType4KindE0ELNS_15FloatRoundStyleE2ESM_EENS_4gemm15EpilogueDefaultEEEEEvvEEEEvNT_6ParamsE --------------------------
	.section	.nv.info._ZN7cutlass13device_kernelINS_4conv6kernel13ConvUniversalINS1_16ConvProblemShapeILNS1_8OperatorE1ELi2EEENS1_10collective14CollectiveConvINS1_46MainloopSm90TmaGmmaWarpSpecializedImplicitGemmILS5_1ELi14ELi2EN4cute5tupleIJNSA_1CILi2EEENSC_ILi1EEESE_EEENS1_36KernelImplicitTmaWarpSpecializedSm90ELi1EEENSB_IJNSC_ILi128EEESI_NSB_IJNSC_ILi32EEEEEEEEENS_10bfloat16_tESM_NSA_8TiledMMAINSA_8MMA_AtomIJNSA_4SM904GMMA28MMA_64x128x16_F32BF16BF16_SSILNSQ_5MajorE0ELSS_1ELNSQ_7ScaleInE1ELST_1EEEEEENSA_6LayoutINSB_IJSE_SE_SE_EEENSB_IJNSC_ILi0EEESY_SY_EEEEENSB_IJNSA_10UnderscoreES11_S11_EEEEENS7_6detail26Sm90ImplicitGemmTileTraitsINSA_20SM90_TMA_LOAD_IM2COLENSA_14ComposedLayoutINSA_7SwizzleILi2ELi4ELi3EEENSA_18smem_ptr_flag_bitsILi16EEENSW_INSB_IJNSB_IJNSC_ILi8EEENSC_ILi16EEEEEENSB_IJSJ_SE_EEENSB_IJSE_NSC_ILi14EEEEEEEEENSB_IJNSB_IJSJ_NSC_ILi256EEEEEENSB_IJSE_SY_EEENSB_IJSY_NSC_ILi4096EEEEEEEEEEEEEvEENS15_INSA_23SM90_TMA_LOAD_MULTICASTENS17_INS18_ILi3ELi4ELi3EEES1B_NSW_INSB_IJNSB_IJNSC_ILi64EEESD_EEENSB_IJS1C_NSC_ILi4EEEEEES1H_EEENSB_IJNSB_IJSE_NSC_ILi2048EEEEEENSB_IJS1U_NSC_ILi512EEEEEES1N_EEEEEEEvEEEENS_8epilogue10collective6detail29Sm90TmaWarpSpecializedAdapterINS29_15DefaultEpilogueISM_NSB_IJNSB_IJlllEEESE_SY_EEES2E_NS28_6thread17LinearCombinationISM_Li1EffLNS2F_9ScaleType4KindE0ELNS_15FloatRoundStyleE2ESM_EENS_4gemm15EpilogueDefaultEEEEEvvEEEEvNT_6ParamsE,"",@"SHT_CUDA_INFO"
	.sectionflags	@""
	.align	4


	//----- nvinfo : EIATTR_CUDA_API_VERSION
	.align		4
        /*0000*/ 	.byte	0x04, 0x37
        /*0002*/ 	.short	(.L_18 - .L_17)
.L_17:
        /*0004*/ 	.word	0x00000082


	//----- nvinfo : EIATTR_KPARAM_INFO
	.align		4
.L_18:
        /*0008*/ 	.byte	0x04, 0x17
        /*000a*/ 	.short	(.L_20 - .L_19)
.L_19:
        /*000c*/ 	.word	0x00000000
        /*0010*/ 	.short	0x0000
        /*0012*/ 	.short	0x0070
        /*0014*/ 	.byte	0x00, 0xf0, 0x01, 0x0e


	//----- nvinfo : EIATTR_SPARSE_MMA_MASK
	.align		4
.L_20:
        /*0018*/ 	.byte	0x03, 0x50
        /*001a*/ 	.short	0x0000


	//----- nvinfo : EIATTR_MAXREG_COUNT
	.align		4
        /*001c*/ 	.byte	0x03, 0x1b
        /*001e*/ 	.short	0x00ff


	//----- nvinfo : EIATTR_NUM_BARRIERS
	.align		4
        /*0020*/ 	.byte	0x02, 0x4c
        /*0022*/ 	.byte	0x01
	.zero		1


	//----- nvinfo : EIATTR_MERCURY_ISA_VERSION
	.align		4
        /*0024*/ 	.byte	0x03, 0x5f
        /*0026*/ 	.short	0x0101


	//----- nvinfo : EIATTR_COOP_GROUP_MASK_REGIDS
	.align		4
        /*0028*/ 	.byte	0x04, 0x29
        /*002a*/ 	.short	(.L_22 - .L_21)


	//   ....[0]....
.L_21:
        /*002c*/ 	.word	0xffffffff


	//   ....[1]....
        /*0030*/ 	.word	0xffffffff


	//   ....[2]....
        /*0034*/ 	.word	0xffffffff


	//   ....[3]....
        /*0038*/ 	.word	0xffffffff


	//----- nvinfo : EIATTR_COOP_GROUP_INSTR_OFFSETS
	.align		4
.L_22:
        /*003c*/ 	.byte	0x04, 0x28
        /*003e*/ 	.short	(.L_24 - .L_23)


	//   ....[0]....
.L_23:
        /*0040*/ 	.word	0x00000070


	//   ....[1]....
        /*0044*/ 	.word	0x00000080


	//   ....[2]....
        /*0048*/ 	.word	0x00000140


	//   ....[3]....
        /*004c*/ 	.word	0x00000810


	//----- nvinfo : EIATTR_MBARRIER_INSTR_OFFSETS
	.align		4
.L_24:
        /*0050*/ 	.byte	0x04, 0x39
        /*0052*/ 	.short	(.L_26 - .L_25)


	//   ....[0]....
.L_25:
        /*0054*/ 	.word	0x00000310
        /*0058*/ 	.word	0x000000ff
        /*005c*/ 	.word	0x00038000
        /*0060*/ 	.short	0x0100
        /*0062*/ 	.byte	0x08
	.zero		1


	//   ....[1]....
        /*0064*/ 	.word	0x00000320
        /*0068*/ 	.word	0x000000ff
        /*006c*/ 	.word	0x00038070
        /*0070*/ 	.short	0x0100
        /*0072*/ 	.byte	0x08
	.zero		1


	//   ....[2]....
        /*0074*/ 	.word	0x00000330
        /*0078*/ 	.word	0x000000ff
        /*007c*/ 	.word	0x00038008
        /*0080*/ 	.short	0x0100
        /*0082*/ 	.byte	0x08
	.zero		1


	//   ....[3]....
        /*0084*/ 	.word	0x00000340
        /*0088*/ 	.word	0x000000ff
        /*008c*/ 	.word	0x00038078
        /*0090*/ 	.short	0x0100
        /*0092*/ 	.byte	0x08
	.zero		1


	//   ....[4]....
        /*0094*/ 	.word	0x00000350
        /*0098*/ 	.word	0x000000ff
        /*009c*/ 	.word	0x00038010
        /*00a0*/ 	.short	0x0100
        /*00a2*/ 	.byte	0x08
	.zero		1


	//   ....[5]....
        /*00a4*/ 	.word	0x00000360
        /*00a8*/ 	.word	0x000000ff
        /*00ac*/ 	.word	0x00038080
        /*00b0*/ 	.short	0x0100
        /*00b2*/ 	.byte	0x08
	.zero		1


	//   ....[6]....
        /*00b4*/ 	.word	0x00000370
        /*00b8*/ 	.word	0x000000ff
        /*00bc*/ 	.word	0x00038018
        /*00c0*/ 	.short	0x0100
        /*00c2*/ 	.byte	0x08
	.zero		1


	//   ....[7]....
        /*00c4*/ 	.word	0x00000380
        /*00c8*/ 	.word	0x000000ff
        /*00cc*/ 	.word	0x00038088
        /*00d0*/ 	.short	0x0100
        /*00d2*/ 	.byte	0x08
	.zero		1


	//   ....[8]....
        /*00d4*/ 	.word	0x00000390
        /*00d8*/ 	.word	0x000000ff
        /*00dc*/ 	.word	0x00038020
        /*00e0*/ 	.short	0x0100
        /*00e2*/ 	.byte	0x08
	.zero		1


	//   ....[9]....
        /*00e4*/ 	.word	0x000003a0
        /*00e8*/ 	.word	0x000000ff
        /*00ec*/ 	.word	0x00038090
        /*00f0*/ 	.short	0x0100
        /*00f2*/ 	.byte	0x08
	.zero		1


	//   ....[10]....
        /*00f4*/ 	.word	0x000003b0
        /*00f8*/ 	.word	0x000000ff
        /*00fc*/ 	.word	0x00038028
        /*0100*/ 	.short	0x0100
        /*0102*/ 	.byte	0x08
	.zero		1


	//   ....[11]....
        /*0104*/ 	.word	0x000003c0
        /*0108*/ 	.word	0x000000ff
        /*010c*/ 	.word	0x00038098
        /*0110*/ 	.short	0x0100
        /*0112*/ 	.byte	0x08
	.zero		1


	//   ....[12]....
        /*0114*/ 	.word	0x000003d0
        /*0118*/ 	.word	0x000000ff
        /*011c*/ 	.word	0x00038030
        /*0120*/ 	.short	0x0100
        /*0122*/ 	.byte	0x08
	.zero		1


	//   ....[13]....
        /*0124*/ 	.word	0x000003e0
        /*0128*/ 	.word	0x000000ff
        /*012c*/ 	.word	0x000380a0
        /*0130*/ 	.short	0x0100
        /*0132*/ 	.byte	0x08
	.zero		1


	//   ....[14]....
        /*0134*/ 	.word	0x000003f0
        /*0138*/ 	.word	0x000000ff
        /*013c*/ 	.word	0x00038038
        /*0140*/ 	.short	0x0100
        /*0142*/ 	.byte	0x08
	.zero		1


	//   ....[15]....
        /*0144*/ 	.word	0x00000400
        /*0148*/ 	.word	0x000000ff
        /*014c*/ 	.word	0x000380a8
        /*0150*/ 	.short	0x0100
        /*0152*/ 	.byte	0x08
	.zero		1


	//   ....[16]....
        /*0154*/ 	.word	0x00000410
        /*0158*/ 	.word	0x000000ff
        /*015c*/ 	.word	0x00038040
        /*0160*/ 	.short	0x0100
        /*0162*/ 	.byte	0x08
	.zero		1


	//   ....[17]....
        /*0164*/ 	.word	0x00000420
        /*0168*/ 	.word	0x000000ff
        /*016c*/ 	.word	0x000380b0
        /*0170*/ 	.short	0x0100
        /*0172*/ 	.byte	0x08
	.zero		1


	//   ....[18]....
        /*0174*/ 	.word	0x00000430
        /*0178*/ 	.word	0x000000ff
        /*017c*/ 	.word	0x00038048
        /*0180*/ 	.short	0x0100
        /*0182*/ 	.byte	0x08
	.zero		1


	//   ....[19]....
        /*0184*/ 	.word	0x00000440
        /*0188*/ 	.word	0x000000ff
        /*018c*/ 	.word	0x000380b8
        /*0190*/ 	.short	0x0100
        /*0192*/ 	.byte	0x08
	.zero		1


	//   ....[20]....
        /*0194*/ 	.word	0x00000450
        /*0198*/ 	.word	0x000000ff
        /*019c*/ 	.word	0x00038050
        /*01a0*/ 	.short	0x0100
        /*01a2*/ 	.byte	0x08
	.zero		1


	//   ....[21]....
        /*01a4*/ 	.word	0x00000460
        /*01a8*/ 	.word	0x000000ff
        /*01ac*/ 	.word	0x000380c0
        /*01b0*/ 	.short	0x0100
        /*01b2*/ 	.byte	0x08
	.zero		1


	//   ....[22]....
        /*01b4*/ 	.word	0x00000470
        /*01b8*/ 	.word	0x000000ff
        /*01bc*/ 	.word	0x00038058
        /*01c0*/ 	.short	0x0100
        /*01c2*/ 	.byte	0x08
	.zero		1


	//   ....[23]....
        /*01c4*/ 	.word	0x00000480
        /*01c8*/ 	.word	0x000000ff
        /*01cc*/ 	.word	0x000380c8
        /*01d0*/ 	.short	0x0100
        /*01d2*/ 	.byte	0x08
	.zero		1


	//   ....[24]....
        /*01d4*/ 	.word	0x00000490
        /*01d8*/ 	.word	0x000000ff
        /*01dc*/ 	.word	0x00038060
        /*01e0*/ 	.short	0x0100
        /*01e2*/ 	.byte	0x08
	.zero		1


	//   ....[25]....
        /*01e4*/ 	.word	0x000004a0
        /*01e8*/ 	.word	0x000000ff
        /*01ec*/ 	.word	0x000380d0
        /*01f0*/ 	.short	0x0100
        /*01f2*/ 	.byte	0x08
	.zero		1


	//   ....[26]....
        /*01f4*/ 	.word	0x000004b0
        /*01f8*/ 	.word	0x000000ff
        /*01fc*/ 	.word	0x00038068
        /*0200*/ 	.short	0x0100
        /*0202*/ 	.byte	0x08
	.zero		1


	//   ....[27]....
        /*0204*/ 	.word	0x000004c0
        /*0208*/ 	.word	0x000000ff
        /*020c*/ 	.word	0x000380d8
        /*0210*/ 	.short	0x0100
        /*0212*/ 	.byte	0x08
	.zero		1


	//   ....[28]....
        /*0214*/ 	.word	0x00001060
        /*0218*/ 	.word	0x00000006
        /*021c*/ 	.word	0x00038000
        /*0220*/ 	.short	0x010a
        /*0222*/ 	.byte	0x3f
	.zero		1


	//   ....[29]....
        /*0224*/ 	.word	0x000013c0
        /*0228*/ 	.word	0x0000000a
        /*022c*/ 	.word	0x00038000
        /*0230*/ 	.short	0x010a
        /*0232*/ 	.byte	0x3f
	.zero		1


	//   ....[30]....
        /*0234*/ 	.word	0x000015a0
        /*0238*/ 	.word	0x00000007
        /*023c*/ 	.word	0x00000000
        /*0240*/ 	.short	0x0101
        /*0242*/ 	.byte	0x3f
	.zero		1


	//   ....[31]....
        /*0244*/ 	.word	0x000017e0
        /*0248*/ 	.word	0x00000003
        /*024c*/ 	.word	0x00000000
        /*0250*/ 	.short	0x0101
        /*0252*/ 	.byte	0x3f
	.zero		1


	//   ....[32]....
        /*0254*/ 	.word	0x00009560
        /*0258*/ 	.word	0x00000014
        /*025c*/ 	.word	0x00038070
        /*0260*/ 	.short	0x010a
        /*0262*/ 	.byte	0x3f
	.zero		1


	//   ....[33]....
        /*0264*/ 	.word	0x00009cf0
        /*0268*/ 	.word	0x00000004
        /*026c*/ 	.word	0x00000000
        /*0270*/ 	.short	0x010a
        /*0272*/ 	.byte	0x3f
	.zero		1


	//   ....[34]....
        /*0274*/ 	.word	0x00009da0
        /*0278*/ 	.word	0x00000000
        /*027c*/ 	.word	0x00000000
        /*0280*/ 	.short	0x010a
        /*0282*/ 	.byte	0x3f
	.zero		1


	//   ....[35]....
        /*0284*/ 	.word	0x00009e50
        /*0288*/ 	.word	0x00000000
        /*028c*/ 	.word	0x00000000
        /*0290*/ 	.short	0x010a
        /*0292*/ 	.byte	0x3f
	.zero		1


	//   ....[36]....
        /*0294*/ 	.word	0x00009f00
        /*0298*/ 	.word	0x00000000
        /*029c*/ 	.word	0x00000000
        /*02a0*/ 	.short	0x010a
        /*02a2*/ 	.byte	0x3f
	.zero		1


	//   ....[37]....
        /*02a4*/ 	.word	0x00009fb0
        /*02a8*/ 	.word	0x00000000
        /*02ac*/ 	.word	0x00000000
        /*02b0*/ 	.short	0x010a
        /*02b2*/ 	.byte	0x3f
	.zero		1


	//   ....[38]....
        /*02b4*/ 	.word	0x0000a060
        /*02b8*/ 	.word	0x00000000
        /*02bc*/ 	.word	0x00000000
        /*02c0*/ 	.short	0x010a
        /*02c2*/ 	.byte	0x3f
	.zero		1


	//   ....[39]....
        /*02c4*/ 	.word	0x0000a110
        /*02c8*/ 	.word	0x00000000
        /*02cc*/ 	.word	0x00000000
        /*02d0*/ 	.short	0x010a
        /*02d2*/ 	.byte	0x3f
	.zero		1


	//   ....[40]....
        /*02d4*/ 	.word	0x0000a1c0
        /*02d8*/ 	.word	0x00000000
        /*02dc*/ 	.word	0x00000000
        /*02e0*/ 	.short	0x010a
        /*02e2*/ 	.byte	0x3f
	.zero		1


	//   ....[41]....
        /*02e4*/ 	.word	0x0000a270
        /*02e8*/ 	.word	0x00000000
        /*02ec*/ 	.word	0x00000000
        /*02f0*/ 	.short	0x010a
        /*02f2*/ 	.byte	0x3f
	.zero		1


	//   ....[42]....
        /*02f4*/ 	.word	0x0000a320
        /*02f8*/ 	.word	0x00000000
        /*02fc*/ 	.word	0x00000000
        /*0300*/ 	.short	0x010a
        /*0302*/ 	.byte	0x3f
	.zero		1


	//   ....[43]....
        /*0304*/ 	.word	0x0000a3d0
        /*0308*/ 	.word	0x00000000
        /*030c*/ 	.word	0x00000000
        /*0310*/ 	.short	0x010a
        /*0312*/ 	.byte	0x3f
	.zero		1


	//   ....[44]....
        /*0314*/ 	.word	0x0000a480
        /*0318*/ 	.word	0x00000000
        /*031c*/ 	.word	0x00000000
        /*0320*/ 	.short	0x010a
        /*0322*/ 	.byte	0x3f
	.zero		1


	//   ....[45]....
        /*0324*/ 	.word	0x0000a530
        /*0328*/ 	.word	0x00000000
        /*032c*/ 	.word	0x00000000
        /*0330*/ 	.short	0x010a
        /*0332*/ 	.byte	0x3f
	.zero		1


	//   ....[46]....
        /*0334*/ 	.word	0x0000a5e0
        /*0338*/ 	.word	0x00000003
        /*033c*/ 	.word	0x00000000
        /*0340*/ 	.short	0x010a
        /*0342*/ 	.byte	0x3f
	.zero		1


	//----- nvinfo : EIATTR_NUM_MBARRIERS
	.align		4
.L_26:
        /*0344*/ 	.byte	0x03, 0x38
        /*0346*/ 	.short	0x001c


	//----- nvinfo : EIATTR_EXIT_INSTR_OFFSETS
	.align		4
        /*0348*/ 	.byte	0x04, 0x1c
        /*034a*/ 	.short	(.L_28 - .L_27)


	//   ....[0]....
.L_27:
        /*034c*/ 	.word	0x00000b90


	//   ....[1]....
        /*0350*/ 	.word	0x00001940


	//   ....[2]....
        /*0354*/ 	.word	0x00006e40


	//   ....[3]....
        /*0358*/ 	.word	0x00006e70


	//   ....[4]....
        /*035c*/ 	.word	0x00009310


	//   ....[5]....
        /*0360*/ 	.word	0x00009340


	//   ....[6]....
        /*0364*/ 	.word	0x00009360


	//   ....[7]....
        /*0368*/ 	.word	0x00009c00


	//   ....[8]....
        /*036c*/ 	.word	0x0000a610


	//----- nvinfo : EIATTR_MAX_THREADS
	.align		4
.L_28:
        /*0370*/ 	.byte	0x04, 0x05
        /*0372*/ 	.short	(.L_30 - .L_29)
.L_29:
        /*0374*/ 	.word	0x00000100
        /*0378*/ 	.word	0x00000001
        /*037c*/ 	.word	0x00000001


	//----- nvinfo : EIATTR_CRS_STACK_SIZE
	.align		4
.L_30:
        /*0380*/ 	.byte	0x04, 0x1e
        /*0382*/ 	.short	(.L_32 - .L_31)
.L_31:
        /*0384*/ 	.word	0x00000000


	//----- nvinfo : EIATTR_CBANK_PARAM_SIZE
	.align		4
.L_32:
        /*0388*/ 	.byte	0x03, 0x19
        /*038a*/ 	.short	0x03f0


	//----- nvinfo : EIATTR_PARAM_CBANK
	.align		4
        /*038c*/ 	.byte	0x04, 0x0a
        /*038e*/ 	.short	(.L_34 - .L_33)
	.align		4
.L_33:
        /*0390*/ 	.word	index@(.nv.constant0._ZN7cutlass13device_kernelINS_4conv6kernel13ConvUniversalINS1_16ConvProblemShapeILNS1_8OperatorE1ELi2EEENS1_10collective14CollectiveConvINS1_46MainloopSm90TmaGmmaWarpSpecializedImplicitGemmILS5_1ELi14ELi2EN4cute5tupleIJNSA_1CILi2EEENSC_ILi1EEESE_EEENS1_36KernelImplicitTmaWarpSpecializedSm90ELi1EEENSB_IJNSC_ILi128EEESI_NSB_IJNSC_ILi32EEEEEEEEENS_10bfloat16_tESM_NSA_8TiledMMAINSA_8MMA_AtomIJNSA_4SM904GMMA28MMA_64x128x16_F32BF16BF16_SSILNSQ_5MajorE0ELSS_1ELNSQ_7ScaleInE1ELST_1EEEEEENSA_6LayoutINSB_IJSE_SE_SE_EEENSB_IJNSC_ILi0EEESY_SY_EEEEENSB_IJNSA_10UnderscoreES11_S11_EEEEENS7_6detail26Sm90ImplicitGemmTileTraitsINSA_20SM90_TMA_LOAD_IM2COLENSA_14ComposedLayoutINSA_7SwizzleILi2ELi4ELi3EEENSA_18smem_ptr_flag_bitsILi16EEENSW_INSB_IJNSB_IJNSC_ILi8EEENSC_ILi16EEEEEENSB_IJSJ_SE_EEENSB_IJSE_NSC_ILi14EEEEEEEEENSB_IJNSB_IJSJ_NSC_ILi256EEEEEENSB_IJSE_SY_EEENSB_IJSY_NSC_ILi4096EEEEEEEEEEEEEvEENS15_INSA_23SM90_TMA_LOAD_MULTICASTENS17_INS18_ILi3ELi4ELi3EEES1B_NSW_INSB_IJNSB_IJNSC_ILi64EEESD_EEENSB_IJS1C_NSC_ILi4EEEEEES1H_EEENSB_IJNSB_IJSE_NSC_ILi2048EEEEEENSB_IJS1U_NSC_ILi512EEEEEES1N_EEEEEEEvEEEENS_8epilogue10collective6detail29Sm90TmaWarpSpecializedAdapterINS29_15DefaultEpilogueISM_NSB_IJNSB_IJlllEEESE_SY_EEES2E_NS28_6thread17LinearCombinationISM_Li1EffLNS2F_9ScaleType4KindE0ELNS_15FloatRoundStyleE2ESM_EENS_4gemm15EpilogueDefaultEEEEEvvEEEEvNT_6ParamsE)
        /*0394*/ 	.short	0x0210
        /*0396*/ 	.short	0x03f0


	//----- nvinfo : EIATTR_SW_WAR
	.align		4
.L_34:
        /*0398*/ 	.byte	0x04, 0x36
        /*039a*/ 	.short	(.L_36 - .L_35)
.L_35:
        /*039c*/ 	.word	0x00000008
.L_36:


//--------------------- .nv.callgraph             --------------------------
	.section	.nv.callgraph,"",@"SHT_CUDA_CALLGRAPH"
	.align	4
	.sectionentsize	8
	.align		4
        /*0000*/ 	.word	0x00000000
	.align		4
        /*0004*/ 	.word	0xffffffff
	.align		4
        /*0008*/ 	.word	0x00000000
	.align		4
        /*000c*/ 	.word	0xfffffffe
	.align		4
        /*0010*/ 	.word	0x00000000
	.align		4
        /*0014*/ 	.word	0xfffffffd
	.align		4
        /*0018*/ 	.word	0x00000000
	.align		4
        /*001c*/ 	.word	0xfffffffc


//--------------------- .nv.constant4             --------------------------
	.section	.nv.constant4,"a",@progbits
	.align	8
	.align		8
.nv.constant4:
        /*0000*/ 	.dword	_ZN39_INTERNAL_5cb8c465_4_k_cu_d83c7740_35944cuda3std3__45__cpo5beginE
	.align		8
        /*0008*/ 	.dword	_ZN39_INTERNAL_5cb8c465_4_k_cu_d83c7740_35944cuda3std3__45__cpo3endE
	.align		8
        /*0010*/ 	.dword	_ZN39_INTERNAL_5cb8c465_4_k_cu_d83c7740_35944cuda3std3__45__cpo6cbeginE
	.align		8
        /*0018*/ 	.dword	_ZN39_INTERNAL_5cb8c465_4_k_cu_d83c7740_35944cuda3std3__45__cpo4cendE
	.align		8
        /*0020*/ 	.dword	_ZN39_INTERNAL_5cb8c465_4_k_cu_d83c7740_35944cuda3std3__441_GLOBAL__N__5cb8c465_4_k_cu_d83c7740_35946ignoreE
	.align		8
        /*0028*/ 	.dword	_ZN39_INTERNAL_5cb8c465_4_k_cu_d83c7740_35944cuda3std3__419piecewise_constructE
	.align		8
        /*0030*/ 	.dword	_ZN39_INTERNAL_5cb8c465_4_k_cu_d83c7740_35944cuda3std3__48in_placeE
	.align		8
        /*0038*/ 	.dword	_ZN39_INTERNAL_5cb8c465_4_k_cu_d83c7740_35944cuda3std6ranges3__45__cpo4swapE
	.align		8
        /*0040*/ 	.dword	_ZN39_INTERNAL_5cb8c465_4_k_cu_d83c7740_35944cuda3std6ranges3__45__cpo9iter_moveE
	.align		8
        /*0048*/ 	.dword	_ZN39_INTERNAL_5cb8c465_4_k_cu_d83c7740_35944cute7productE
	.align		8
        /*0050*/ 	.dword	_ZN39_INTERNAL_5cb8c465_4_k_cu_d83c7740_35944cute1_E


//--------------------- .text._ZN7cutlass13device_kernelINS_4conv6kernel13ConvUniversalINS1_16ConvProblemShapeILNS1_8OperatorE1ELi2EEENS1_10collective14CollectiveConvINS1_46MainloopSm90TmaGmmaWarpSpecializedImplicitGemmILS5_1ELi14ELi2EN4cute5tupleIJNSA_1CILi2EEENSC_ILi1EEESE_EEENS1_36KernelImplicitTmaWarpSpecializedSm90ELi1EEENSB_IJNSC_ILi128EEESI_NSB_IJNSC_ILi32EEEEEEEEENS_10bfloat16_tESM_NSA_8TiledMMAINSA_8MMA_AtomIJNSA_4SM904GMMA28MMA_64x128x16_F32BF16BF16_SSILNSQ_5MajorE0ELSS_1ELNSQ_7ScaleInE1ELST_1EEEEEENSA_6LayoutINSB_IJSE_SE_SE_EEENSB_IJNSC_ILi0EEESY_SY_EEEEENSB_IJNSA_10UnderscoreES11_S11_EEEEENS7_6detail26Sm90ImplicitGemmTileTraitsINSA_20SM90_TMA_LOAD_IM2COLENSA_14ComposedLayoutINSA_7SwizzleILi2ELi4ELi3EEENSA_18smem_ptr_flag_bitsILi16EEENSW_INSB_IJNSB_IJNSC_ILi8EEENSC_ILi16EEEEEENSB_IJSJ_SE_EEENSB_IJSE_NSC_ILi14EEEEEEEEENSB_IJNSB_IJSJ_NSC_ILi256EEEEEENSB_IJSE_SY_EEENSB_IJSY_NSC_ILi4096EEEEEEEEEEEEEvEENS15_INSA_23SM90_TMA_LOAD_MULTICASTENS17_INS18_ILi3ELi4ELi3EEES1B_NSW_INSB_IJNSB_IJNSC_ILi64EEESD_EEENSB_IJS1C_NSC_ILi4EEEEEES1H_EEENSB_IJNSB_IJSE_NSC_ILi2048EEEEEENSB_IJS1U_NSC_ILi512EEEEEES1N_EEEEEEEvEEEENS_8epilogue10collective6detail29Sm90TmaWarpSpecializedAdapterINS29_15DefaultEpilogueISM_NSB_IJNSB_IJlllEEESE_SY_EEES2E_NS28_6thread17LinearCombinationISM_Li1EffLNS2F_9ScaleType4KindE0ELNS_15FloatRoundStyleE2ESM_EENS_4gemm15EpilogueDefaultEEEEEvvEEEEvNT_6ParamsE --------------------------
	.section	.text._ZN7cutlass13device_kernelINS_4conv6kernel13ConvUniversalINS1_16ConvProblemShapeILNS1_8OperatorE1ELi2EEENS1_10collective14CollectiveConvINS1_46MainloopSm90TmaGmmaWarpSpecializedImplicitGemmILS5_1ELi14ELi2EN4cute5tupleIJNSA_1CILi2EEENSC_ILi1EEESE_EEENS1_36KernelImplicitTmaWarpSpecializedSm90ELi1EEENSB_IJNSC_ILi128EEESI_NSB_IJNSC_ILi32EEEEEEEEENS_10bfloat16_tESM_NSA_8TiledMMAINSA_8MMA_AtomIJNSA_4SM904GMMA28MMA_64x128x16_F32BF16BF16_SSILNSQ_5MajorE0ELSS_1ELNSQ_7ScaleInE1ELST_1EEEEEENSA_6LayoutINSB_IJSE_SE_SE_EEENSB_IJNSC_ILi0EEESY_SY_EEEEENSB_IJNSA_10UnderscoreES11_S11_EEEEENS7_6detail26Sm90ImplicitGemmTileTraitsINSA_20SM90_TMA_LOAD_IM2COLENSA_14ComposedLayoutINSA_7SwizzleILi2ELi4ELi3EEENSA_18smem_ptr_flag_bitsILi16EEENSW_INSB_IJNSB_IJNSC_ILi8EEENSC_ILi16EEEEEENSB_IJSJ_SE_EEENSB_IJSE_NSC_ILi14EEEEEEEEENSB_IJNSB_IJSJ_NSC_ILi256EEEEEENSB_IJSE_SY_EEENSB_IJSY_NSC_ILi4096EEEEEEEEEEEEEvEENS15_INSA_23SM90_TMA_LOAD_MULTICASTENS17_INS18_ILi3ELi4ELi3EEES1B_NSW_INSB_IJNSB_IJNSC_ILi64EEESD_EEENSB_IJS1C_NSC_ILi4EEEEEES1H_EEENSB_IJNSB_IJSE_NSC_ILi2048EEEEEENSB_IJS1U_NSC_ILi512EEEEEES1N_EEEEEEEvEEEENS_8epilogue10collective6detail29Sm90TmaWarpSpecializedAdapterINS29_15DefaultEpilogueISM_NSB_IJNSB_IJlllEEESE_SY_EEES2E_NS28_6thread17LinearCombinationISM_Li1EffLNS2F_9ScaleType4KindE0ELNS_15FloatRoundStyleE2ESM_EENS_4gemm15EpilogueDefaultEEEEEvvEEEEvNT_6ParamsE,"ax",@progbits
	.align	128
.text._ZN7cutlass13device_kernelINS_4conv6kernel13ConvUniversalINS1_16ConvProblemShapeILNS1_8OperatorE1ELi2EEENS1_10collective14CollectiveConvINS1_46MainloopSm90TmaGmmaWarpSpecializedImplicitGemmILS5_1ELi14ELi2EN4cute5tupleIJNSA_1CILi2EEENSC_ILi1EEESE_EEENS1_36KernelImplicitTmaWarpSpecializedSm90ELi1EEENSB_IJNSC_ILi128EEESI_NSB_IJNSC_ILi32EEEEEEEEENS_10bfloat16_tESM_NSA_8TiledMMAINSA_8MMA_AtomIJNSA_4SM904GMMA28MMA_64x128x16_F32BF16BF16_SSILNSQ_5MajorE0ELSS_1ELNSQ_7ScaleInE1ELST_1EEEEEENSA_6LayoutINSB_IJSE_SE_SE_EEENSB_IJNSC_ILi0EEESY_SY_EEEEENSB_IJNSA_10UnderscoreES11_S11_EEEEENS7_6detail26Sm90ImplicitGemmTileTraitsINSA_20SM90_TMA_LOAD_IM2COLENSA_14ComposedLayoutINSA_7SwizzleILi2ELi4ELi3EEENSA_18smem_ptr_flag_bitsILi16EEENSW_INSB_IJNSB_IJNSC_ILi8EEENSC_ILi16EEEEEENSB_IJSJ_SE_EEENSB_IJSE_NSC_ILi14EEEEEEEEENSB_IJNSB_IJSJ_NSC_ILi256EEEEEENSB_IJSE_SY_EEENSB_IJSY_NSC_ILi4096EEEEEEEEEEEEEvEENS15_INSA_23SM90_TMA_LOAD_MULTICASTENS17_INS18_ILi3ELi4ELi3EEES1B_NSW_INSB_IJNSB_IJNSC_ILi64EEESD_EEENSB_IJS1C_NSC_ILi4EEEEEES1H_EEENSB_IJNSB_IJSE_NSC_ILi2048EEEEEENSB_IJS1U_NSC_ILi512EEEEEES1N_EEEEEEEvEEEENS_8epilogue10collective6detail29Sm90TmaWarpSpecializedAdapterINS29_15DefaultEpilogueISM_NSB_IJNSB_IJlllEEESE_SY_EEES2E_NS28_6thread17LinearCombinationISM_Li1EffLNS2F_9ScaleType4KindE0ELNS_15FloatRoundStyleE2ESM_EENS_4gemm15EpilogueDefaultEEEEEvvEEEEvNT_6ParamsE:
        .type           _ZN7cutlass13device_kernelINS_4conv6kernel13ConvUniversalINS1_16ConvProblemShapeILNS1_8OperatorE1ELi2EEENS1_10collective14CollectiveConvINS1_46MainloopSm90TmaGmmaWarpSpecializedImplicitGemmILS5_1ELi14ELi2EN4cute5tupleIJNSA_1CILi2EEENSC_ILi1EEESE_EEENS1_36KernelImplicitTmaWarpSpecializedSm90ELi1EEENSB_IJNSC_ILi128EEESI_NSB_IJNSC_ILi32EEEEEEEEENS_10bfloat16_tESM_NSA_8TiledMMAINSA_8MMA_AtomIJNSA_4SM904GMMA28MMA_64x128x16_F32BF16BF16_SSILNSQ_5MajorE0ELSS_1ELNSQ_7ScaleInE1ELST_1EEEEEENSA_6LayoutINSB_IJSE_SE_SE_EEENSB_IJNSC_ILi0EEESY_SY_EEEEENSB_IJNSA_10UnderscoreES11_S11_EEEEENS7_6detail26Sm90ImplicitGemmTileTraitsINSA_20SM90_TMA_LOAD_IM2COLENSA_14ComposedLayoutINSA_7SwizzleILi2ELi4ELi3EEENSA_18smem_ptr_flag_bitsILi16EEENSW_INSB_IJNSB_IJNSC_ILi8EEENSC_ILi16EEEEEENSB_IJSJ_SE_EEENSB_IJSE_NSC_ILi14EEEEEEEEENSB_IJNSB_IJSJ_NSC_ILi256EEEEEENSB_IJSE_SY_EEENSB_IJSY_NSC_ILi4096EEEEEEEEEEEEEvEENS15_INSA_23SM90_TMA_LOAD_MULTICASTENS17_INS18_ILi3ELi4ELi3EEES1B_NSW_INSB_IJNSB_IJNSC_ILi64EEESD_EEENSB_IJS1C_NSC_ILi4EEEEEES1H_EEENSB_IJNSB_IJSE_NSC_ILi2048EEEEEENSB_IJS1U_NSC_ILi512EEEEEES1N_EEEEEEEvEEEENS_8epilogue10collective6detail29Sm90TmaWarpSpecializedAdapterINS29_15DefaultEpilogueISM_NSB_IJNSB_IJlllEEESE_SY_EEES2E_NS28_6thread17LinearCombinationISM_Li1EffLNS2F_9ScaleType4KindE0ELNS_15FloatRoundStyleE2ESM_EENS_4gemm15EpilogueDefaultEEEEEvvEEEEvNT_6ParamsE,@function
        .size           _ZN7cutlass13device_kernelINS_4conv6kernel13ConvUniversalINS1_16ConvProblemShapeILNS1_8OperatorE1ELi2EEENS1_10collective14CollectiveConvINS1_46MainloopSm90TmaGmmaWarpSpecializedImplicitGemmILS5_1ELi14ELi2EN4cute5tupleIJNSA_1CILi2EEENSC_ILi1EEESE_EEENS1_36KernelImplicitTmaWarpSpecializedSm90ELi1EEENSB_IJNSC_ILi128EEESI_NSB_IJNSC_ILi32EEEEEEEEENS_10bfloat16_tESM_NSA_8TiledMMAINSA_8MMA_AtomIJNSA_4SM904GMMA28MMA_64x128x16_F32BF16BF16_SSILNSQ_5MajorE0ELSS_1ELNSQ_7ScaleInE1ELST_1EEEEEENSA_6LayoutINSB_IJSE_SE_SE_EEENSB_IJNSC_ILi0EEESY_SY_EEEEENSB_IJNSA_10UnderscoreES11_S11_EEEEENS7_6detail26Sm90ImplicitGemmTileTraitsINSA_20SM90_TMA_LOAD_IM2COLENSA_14ComposedLayoutINSA_7SwizzleILi2ELi4ELi3EEENSA_18smem_ptr_flag_bitsILi16EEENSW_INSB_IJNSB_IJNSC_ILi8EEENSC_ILi16EEEEEENSB_IJSJ_SE_EEENSB_IJSE_NSC_ILi14EEEEEEEEENSB_IJNSB_IJSJ_NSC_ILi256EEEEEENSB_IJSE_SY_EEENSB_IJSY_NSC_ILi4096EEEEEEEEEEEEEvEENS15_INSA_23SM90_TMA_LOAD_MULTICASTENS17_INS18_ILi3ELi4ELi3EEES1B_NSW_INSB_IJNSB_IJNSC_ILi64EEESD_EEENSB_IJS1C_NSC_ILi4EEEEEES1H_EEENSB_IJNSB_IJSE_NSC_ILi2048EEEEEENSB_IJS1U_NSC_ILi512EEEEEES1N_EEEEEEEvEEEENS_8epilogue10collective6detail29Sm90TmaWarpSpecializedAdapterINS29_15DefaultEpilogueISM_NSB_IJNSB_IJlllEEESE_SY_EEES2E_NS28_6thread17LinearCombinationISM_Li1EffLNS2F_9ScaleType4KindE0ELNS_15FloatRoundStyleE2ESM_EENS_4gemm15EpilogueDefaultEEEEEvvEEEEvNT_6ParamsE,(.L_x_302 - _ZN7cutlass13device_kernelINS_4conv6kernel13ConvUniversalINS1_16ConvProblemShapeILNS1_8OperatorE1ELi2EEENS1_10collective14CollectiveConvINS1_46MainloopSm90TmaGmmaWarpSpecializedImplicitGemmILS5_1ELi14ELi2EN4cute5tupleIJNSA_1CILi2EEENSC_ILi1EEESE_EEENS1_36KernelImplicitTmaWarpSpecializedSm90ELi1EEENSB_IJNSC_ILi128EEESI_NSB_IJNSC_ILi32EEEEEEEEENS_10bfloat16_tESM_NSA_8TiledMMAINSA_8MMA_AtomIJNSA_4SM904GMMA28MMA_64x128x16_F32BF16BF16_SSILNSQ_5MajorE0ELSS_1ELNSQ_7ScaleInE1ELST_1EEEEEENSA_6LayoutINSB_IJSE_SE_SE_EEENSB_IJNSC_ILi0EEESY_SY_EEEEENSB_IJNSA_10UnderscoreES11_S11_EEEEENS7_6detail26Sm90ImplicitGemmTileTraitsINSA_20SM90_TMA_LOAD_IM2COLENSA_14ComposedLayoutINSA_7SwizzleILi2ELi4ELi3EEENSA_18smem_ptr_flag_bitsILi16EEENSW_INSB_IJNSB_IJNSC_ILi8EEENSC_ILi16EEEEEENSB_IJSJ_SE_EEENSB_IJSE_NSC_ILi14EEEEEEEEENSB_IJNSB_IJSJ_NSC_ILi256EEEEEENSB_IJSE_SY_EEENSB_IJSY_NSC_ILi4096EEEEEEEEEEEEEvEENS15_INSA_23SM90_TMA_LOAD_MULTICASTENS17_INS18_ILi3ELi4ELi3EEES1B_NSW_INSB_IJNSB_IJNSC_ILi64EEESD_EEENSB_IJS1C_NSC_ILi4EEEEEES1H_EEENSB_IJNSB_IJSE_NSC_ILi2048EEEEEENSB_IJS1U_NSC_ILi512EEEEEES1N_EEEEEEEvEEEENS_8epilogue10collective6detail29Sm90TmaWarpSpecializedAdapterINS29_15DefaultEpilogueISM_NSB_IJNSB_IJlllEEESE_SY_EEES2E_NS28_6thread17LinearCombinationISM_Li1EffLNS2F_9ScaleType4KindE0ELNS_15FloatRoundStyleE2ESM_EENS_4gemm15EpilogueDefaultEEEEEvvEEEEvNT_6ParamsE)
        .other          _ZN7cutlass13device_kernelINS_4conv6kernel13ConvUniversalINS1_16ConvProblemShapeILNS1_8OperatorE1ELi2EEENS1_10collective14CollectiveConvINS1_46MainloopSm90TmaGmmaWarpSpecializedImplicitGemmILS5_1ELi14ELi2EN4cute5tupleIJNSA_1CILi2EEENSC_ILi1EEESE_EEENS1_36KernelImplicitTmaWarpSpecializedSm90ELi1EEENSB_IJNSC_ILi128EEESI_NSB_IJNSC_ILi32EEEEEEEEENS_10bfloat16_tESM_NSA_8TiledMMAINSA_8MMA_AtomIJNSA_4SM904GMMA28MMA_64x128x16_F32BF16BF16_SSILNSQ_5MajorE0ELSS_1ELNSQ_7ScaleInE1ELST_1EEEEEENSA_6LayoutINSB_IJSE_SE_SE_EEENSB_IJNSC_ILi0EEESY_SY_EEEEENSB_IJNSA_10UnderscoreES11_S11_EEEEENS7_6detail26Sm90ImplicitGemmTileTraitsINSA_20SM90_TMA_LOAD_IM2COLENSA_14ComposedLayoutINSA_7SwizzleILi2ELi4ELi3EEENSA_18smem_ptr_flag_bitsILi16EEENSW_INSB_IJNSB_IJNSC_ILi8EEENSC_ILi16EEEEEENSB_IJSJ_SE_EEENSB_IJSE_NSC_ILi14EEEEEEEEENSB_IJNSB_IJSJ_NSC_ILi256EEEEEENSB_IJSE_SY_EEENSB_IJSY_NSC_ILi4096EEEEEEEEEEEEEvEENS15_INSA_23SM90_TMA_LOAD_MULTICASTENS17_INS18_ILi3ELi4ELi3EEES1B_NSW_INSB_IJNSB_IJNSC_ILi64EEESD_EEENSB_IJS1C_NSC_ILi4EEEEEES1H_EEENSB_IJNSB_IJSE_NSC_ILi2048EEEEEENSB_IJS1U_NSC_ILi512EEEEEES1N_EEEEEEEvEEEENS_8epilogue10collective6detail29Sm90TmaWarpSpecializedAdapterINS29_15DefaultEpilogueISM_NSB_IJNSB_IJlllEEESE_SY_EEES2E_NS28_6thread17LinearCombinationISM_Li1EffLNS2F_9ScaleType4KindE0ELNS_15FloatRoundStyleE2ESM_EENS_4gemm15EpilogueDefaultEEEEEvvEEEEvNT_6ParamsE,@"STO_CUDA_ENTRY STV_DEFAULT"
_ZN7cutlass13device_kernelINS_4conv6kernel13ConvUniversalINS1_16ConvProblemShapeILNS1_8OperatorE1ELi2EEENS1_10collective14CollectiveConvINS1_46MainloopSm90TmaGmmaWarpSpecializedImplicitGemmILS5_1ELi14ELi2EN4cute5tupleIJNSA_1CILi2EEENSC_ILi1EEESE_EEENS1_36KernelImplicitTmaWarpSpecializedSm90ELi1EEENSB_IJNSC_ILi128EEESI_NSB_IJNSC_ILi32EEEEEEEEENS_10bfloat16_tESM_NSA_8TiledMMAINSA_8MMA_AtomIJNSA_4SM904GMMA28MMA_64x128x16_F32BF16BF16_SSILNSQ_5MajorE0ELSS_1ELNSQ_7ScaleInE1ELST_1EEEEEENSA_6LayoutINSB_IJSE_SE_SE_EEENSB_IJNSC_ILi0EEESY_SY_EEEEENSB_IJNSA_10UnderscoreES11_S11_EEEEENS7_6detail26Sm90ImplicitGemmTileTraitsINSA_20SM90_TMA_LOAD_IM2COLENSA_14ComposedLayoutINSA_7SwizzleILi2ELi4ELi3EEENSA_18smem_ptr_flag_bitsILi16EEENSW_INSB_IJNSB_IJNSC_ILi8EEENSC_ILi16EEEEEENSB_IJSJ_SE_EEENSB_IJSE_NSC_ILi14EEEEEEEEENSB_IJNSB_IJSJ_NSC_ILi256EEEEEENSB_IJSE_SY_EEENSB_IJSY_NSC_ILi4096EEEEEEEEEEEEEvEENS15_INSA_23SM90_TMA_LOAD_MULTICASTENS17_INS18_ILi3ELi4ELi3EEES1B_NSW_INSB_IJNSB_IJNSC_ILi64EEESD_EEENSB_IJS1C_NSC_ILi4EEEEEES1H_EEENSB_IJNSB_IJSE_NSC_ILi2048EEEEEENSB_IJS1U_NSC_ILi512EEEEEES1N_EEEEEEEvEEEENS_8epilogue10collective6detail29Sm90TmaWarpSpecializedAdapterINS29_15DefaultEpilogueISM_NSB_IJNSB_IJlllEEESE_SY_EEES2E_NS28_6thread17LinearCombinationISM_Li1EffLNS2F_9ScaleType4KindE0ELNS_15FloatRoundStyleE2ESM_EENS_4gemm15EpilogueDefaultEEEEEvvEEEEvNT_6ParamsE:
[----:B------:R-:W-:Y:S01]  /*0000*/  LDC R1, c[0x0][0x28] ;  /* 0x00000a00ff017b82 */ /* 0x000fe20000000800 */
[----:B------:R-:W0:Y:S01]  /*0010*/  S2R R11, SR_TID.X ;  /* 0x00000000000b7919 */ /* 0x000e220000002100 */
[----:B------:R-:W-:Y:S01]  /*0020*/  ELECT P0, URZ, PT ;  /* 0x00000000003f782f */ /* 0x000fe20003800000 */
[----:B------:R-:W-:Y:S01]  /*0030*/  BSSY B0, `(.L_x_0) ;  /* 0x0000010000007945 */ /* 0x000fe20003800000 */
[----:B------:R-:W1:Y:S01]  /*0040*/  S2R R12, SR_CTAID.X ;  /* 0x00000000000c7919 */ /* 0x000e620000002500 */
[--C-:B0-----:R-:W-:Y:S02]  /*0050*/  SHF.R.U32.HI R0, RZ, 0x5, R11.reuse ;  /* 0x00000005ff007819 */ /* 0x101fe4000001160b */
[----:B------:R-:W-:-:S03]  /*0060*/  SHF.R.U32.HI R3, RZ, 0x7, R11 ;  /* 0x00000007ff037819 */ /* 0x000fc6000001160b */
[----:B------:R-:W0:Y:S04]  /*0070*/  SHFL.IDX PT, R2, R0, RZ, 0x1f ;  /* 0x00001fff00027589 */ /* 0x000e2800000e0000 */
[----:B------:R2:W3:Y:S01]  /*0080*/  SHFL.IDX PT, R10, R3, RZ, 0x1f ;  /* 0x00001fff030a7589 */ /* 0x0004e200000e0000 */
[----:B0-----:R-:W-:-:S13]  /*0090*/  ISETP.NE.OR P0, PT, R2, RZ, !P0 ;  /* 0x000000ff0200720c */ /* 0x001fda0004705670 */
[----:B-123--:R-:W-:Y:S05]  /*00a0*/  @P0 BRA `(.L_x_1) ;  /* 0x0000000000200947 */ /* 0x00efea0003800000 */
[----:B------:R-:W-:Y:S02]  /*00b0*/  ULDC.64 UR4, c[0x0][0x198] ;  /* 0x0000660000047ab9 */ /* 0x000fe40000000a00 */
[----:B------:R-:W-:Y:S02]  /*00c0*/  UIADD3 UR6, UP0, UR4, 0xf0, URZ ;  /* 0x000000f004067890 */ /* 0x000fe4000ff1e03f */
[----:B------:R-:W-:Y:S02]  /*00d0*/  UIADD3 UR4, UP1, UR4, 0x1f0, URZ ;  /* 0x000001f004047890 */ /* 0x000fe4000ff3e03f */
[----:B------:R-:W-:Y:S02]  /*00e0*/  UIADD3.X UR7, URZ, UR5, URZ, UP0, !UPT ;  /* 0x000000053f077290 */ /* 0x000fe400087fe43f */
[----:B------:R-:W-:-:S07]  /*00f0*/  UIADD3.X UR5, URZ, UR5, URZ, UP1, !UPT ;  /* 0x000000053f057290 */ /* 0x000fce0008ffe43f */
[----:B------:R0:W-:Y:S02]  /*0100*/  UTMACCTL.PF [UR6] ;  /* 0x00000000060079b9 */ /* 0x0001e40008040000 */
[----:B------:R0:W-:Y:S02]  /*0110*/  UTMACCTL.PF [UR4] ;  /* 0x00000000040079b9 */ /* 0x0001e40008040000 */
[----:B0-----:R-:W-:Y:S01]  /*0120*/  NOP ;  /* 0x0000000000007918 */ /* 0x001fe20000000000 */
.L_x_1:
[----:B------:R-:W-:Y:S05]  /*0130*/  BSYNC B0 ;  /* 0x0000000000007941 */ /* 0x000fea0003800000 */
.L_x_0:
[----:B------:R-:W0:Y:S01]  /*0140*/  SHFL.IDX PT, R0, R0, RZ, 0x1f ;  /* 0x00001fff00007589 */ /* 0x000e2200000e0000 */
[----:B------:R-:W-:Y:S02]  /*0150*/  SHF.R.S32.HI R4, RZ, 0x1f, R11 ;  /* 0x0000001fff047819 */ /* 0x000fe4000001140b */
[----:B------:R-:W-:Y:S01]  /*0160*/  I2FP.F32.U32 R6, R12 ;  /* 0x0000000c00067245 */ /* 0x000fe20000201000 */
[----:B------:R-:W1:Y:S01]  /*0170*/  S2R R13, SR_CTAID.Y ;  /* 0x00000000000d7919 */ /* 0x000e620000002600 */
[----:B------:R-:W-:-:S04]  /*0180*/  LEA.HI R4, R4, R11, RZ, 0x7 ;  /* 0x0000000b04047211 */ /* 0x000fc800078f38ff */
[----:B------:R-:W-:-:S05]  /*0190*/  LOP3.LUT R4, R4, 0xffffff80, RZ, 0xc0, !PT ;  /* 0xffffff8004047812 */ /* 0x000fca00078ec0ff */
[----:B------:R-:W-:-:S05]  /*01a0*/  IMAD.IADD R14, R11, 0x1, -R4 ;  /* 0x000000010b0e7824 */ /* 0x000fca00078e0a04 */
[----:B------:R-:W-:-:S04]  /*01b0*/  SHF.R.S32.HI R3, RZ, 0x1f, R14 ;  /* 0x0000001fff037819 */ /* 0x000fc8000001140e */
[----:B------:R-:W-:Y:S02]  /*01c0*/  LEA.HI R3, R3, R14, RZ, 0x3 ;  /* 0x0000000e03037211 */ /* 0x000fe400078f18ff */
[----:B0-----:R-:W-:Y:S02]  /*01d0*/  ISETP.NE.AND P0, PT, R0, RZ, PT ;  /* 0x000000ff0000720c */ /* 0x001fe40003f05270 */
[--C-:B------:R-:W-:Y:S02]  /*01e0*/  SHF.R.S32.HI R4, RZ, 0x3, R3.reuse ;  /* 0x00000003ff047819 */ /* 0x100fe40000011403 */
[----:B------:R-:W-:Y:S02]  /*01f0*/  SHF.R.S32.HI R3, RZ, 0x1f, R3 ;  /* 0x0000001fff037819 */ /* 0x000fe40000011403 */
[----:B------:R-:W-:-:S07]  /*0200*/  SHF.R.S32.HI R5, RZ, 0x1f, R0 ;  /* 0x0000001fff057819 */ /* 0x000fce0000011400 */
[----:B-1----:R-:W-:Y:S05]  /*0210*/  @P0 BRA `(.L_x_2) ;  /* 0x0000000000b40947 */ /* 0x002fea0003800000 */
[----:B------:R-:W-:Y:S01]  /*0220*/  ELECT P0, URZ, PT ;  /* 0x00000000003f782f */ /* 0x000fe20003800000 */
[----:B------:R-:W-:-:S12]  /*0230*/  BSSY B0, `(.L_x_2) ;  /* 0x000002b000007945 */ /* 0x000fd80003800000 */
[----:B------:R-:W-:Y:S05]  /*0240*/  @!P0 BRA `(.L_x_3) ;  /* 0x0000000000a48947 */ /* 0x000fea0003800000 */
[----:B------:R-:W0:Y:S01]  /*0250*/  S2UR UR8, SR_CgaCtaId ;  /* 0x00000000000879c3 */ /* 0x000e220000008800 */
[----:B------:R-:W-:Y:S01]  /*0260*/  UMOV UR4, 0x400 ;  /* 0x0000040000047882 */ /* 0x000fe20000000000 */
[----:B------:R-:W-:Y:S01]  /*0270*/  UMOV UR5, 0x1 ;  /* 0x0000000100057882 */ /* 0x000fe20000000000 */
[----:B------:R-:W-:Y:S02]  /*0280*/  UMOV UR6, 0x2 ;  /* 0x0000000200067882 */ /* 0x000fe40000000000 */
[----:B------:R-:W-:-:S04]  /*0290*/  UIADD3 UR6, -UR6, 0x100000, URZ ;  /* 0x0010000006067890 */ /* 0x000fc8000fffe13f */
[----:B------:R-:W-:Y:S02]  /*02a0*/  USHF.L.U32 UR7, UR6, 0xb, URZ ;  /* 0x0000000b06077899 */ /* 0x000fe4000800063f */
[----:B------:R-:W-:Y:S02]  /*02b0*/  USHF.L.U32 UR6, UR6, 0x1, URZ ;  /* 0x0000000106067899 */ /* 0x000fe4000800063f */
[----:B0-----:R-:W-:Y:S02]  /*02c0*/  ULEA UR8, UR8, UR4, 0x18 ;  /* 0x0000000408087291 */ /* 0x001fe4000f8ec03f */
[----:B------:R-:W-:-:S04]  /*02d0*/  UIADD3 UR4, -UR5, 0x100000, URZ ;  /* 0x0010000005047890 */ /* 0x000fc8000fffe13f */
[----:B------:R-:W-:Y:S02]  /*02e0*/  USHF.L.U32 UR5, UR4, 0xb, URZ ;  /* 0x0000000b04057899 */ /* 0x000fe4000800063f */
[----:B------:R-:W-:Y:S01]  /*02f0*/  USHF.L.U32 UR4, UR4, 0x1, URZ ;  /* 0x0000000104047899 */ /* 0x000fe2000800063f */
[----:B------:R-:W0:Y:S11]  /*0300*/  FENCE.VIEW.ASYNC.S ;  /* 0x00000000000073c6 */ /* 0x000e360000000000 */
[----:B0-----:R0:W1:Y:S01]  /*0310*/  SYNCS.EXCH.64 URZ, [UR8+0x38000], UR4 ;  /* 0x03800004083f75b2 */ /* 0x0010620008000100 */
[----:B------:R0:W2:Y:S01]  /*0320*/  SYNCS.EXCH.64 URZ, [UR8+0x38070], UR6 ;  /* 0x03807006083f75b2 */ /* 0x0000a20008000100 */
[----:B------:R0:W3:Y:S01]  /*0330*/  SYNCS.EXCH.64 URZ, [UR8+0x38008], UR4 ;  /* 0x03800804083f75b2 */ /* 0x0000e20008000100 */
[----:B------:R0:W4:Y:S01]  /*0340*/  SYNCS.EXCH.64 URZ, [UR8+0x38078], UR6 ;  /* 0x03807806083f75b2 */ /* 0x0001220008000100 */
[----:B------:R0:W0:Y:S01]  /*0350*/  SYNCS.EXCH.64 URZ, [UR8+0x38010], UR4 ;  /* 0x03801004083f75b2 */ /* 0x0000220008000100 */
        /* <DEDUP_REMOVED lines=23> */
[----:B-1234-:R-:W-:Y:S01]  /*04d0*/  NOP ;  /* 0x0000000000007918 */ /* 0x01efe20000000000 */
.L_x_3:
[----:B0-----:R-:W-:Y:S05]  /*04e0*/  BSYNC B0 ;  /* 0x0000000000007941 */ /* 0x001fea0003800000 */
.L_x_2:
[----:B------:R-:W-:Y:S01]  /*04f0*/  ULDC UR4, c[0x0][0x150] ;  /* 0x0000540000047ab9 */ /* 0x000fe20000000800 */
[----:B------:R-:W-:Y:S01]  /*0500*/  LEA.HI R3, R3, R4, RZ, 0x2 ;  /* 0x0000000403037211 */ /* 0x000fe200078f10ff */
[----:B------:R-:W-:Y:S01]  /*0510*/  FMUL R6, R6, UR4 ;  /* 0x0000000406067c20 */ /* 0x000fe20008400000 */
[----:B------:R-:W-:Y:S01]  /*0520*/  LEA.HI R5, R5, R0, RZ, 0x2 ;  /* 0x0000000005057211 */ /* 0x000fe200078f10ff */
[----:B------:R-:W-:Y:S01]  /*0530*/  ULDC UR4, c[0x0][0x154] ;  /* 0x0000550000047ab9 */ /* 0x000fe20000000800 */
[----:B------:R-:W-:Y:S01]  /*0540*/  LOP3.LUT R3, R3, 0xfffffffc, RZ, 0xc0, !PT ;  /* 0xfffffffc03037812 */ /* 0x000fe200078ec0ff */
[----:B------:R-:W0:Y:S01]  /*0550*/  LDC R8, c[0x0][0x140] ;  /* 0x00005000ff087b82 */ /* 0x000e220000000800 */
[----:B------:R-:W-:Y:S01]  /*0560*/  LOP3.LUT R5, R5, 0x3ffffffc, RZ, 0xc0, !PT ;  /* 0x3ffffffc05057812 */ /* 0x000fe200078ec0ff */
[----:B------:R-:W1:Y:S01]  /*0570*/  F2I.U32.TRUNC.NTZ R6, R6 ;  /* 0x0000000600067305 */ /* 0x000e62000020f000 */
[----:B------:R-:W-:Y:S01]  /*0580*/  LOP3.LUT P0, RZ, R14, 0x7, RZ, 0xc0, !PT ;  /* 0x000000070eff7812 */ /* 0x000fe2000780c0ff */
[----:B------:R-:W-:Y:S01]  /*0590*/  IMAD.IADD R3, R4, 0x1, -R3 ;  /* 0x0000000104037824 */ /* 0x000fe200078e0a03 */
[----:B------:R-:W-:Y:S01]  /*05a0*/  I2FP.F32.U32 R4, R13 ;  /* 0x0000000d00047245 */ /* 0x000fe20000201000 */
[----:B------:R-:W-:Y:S01]  /*05b0*/  IMAD.IADD R0, R0, 0x1, -R5 ;  /* 0x0000000100007824 */ /* 0x000fe200078e0a05 */
[----:B------:R-:W-:Y:S01]  /*05c0*/  ISETP.NE.AND P3, PT, R10, 0x1, PT ;  /* 0x000000010a00780c */ /* 0x000fe20003f65270 */
[----:B------:R-:W-:Y:S01]  /*05d0*/  NOP ;  /* 0x0000000000007918 */ /* 0x000fe20000000000 */
[----:B------:R-:W-:Y:S01]  /*05e0*/  NOP ;  /* 0x0000000000007918 */ /* 0x000fe20000000000 */
[----:B------:R-:W-:-:S02]  /*05f0*/  IMAD R0, R0, 0x4, R3 ;  /* 0x0000000400007824 */ /* 0x000fc400078e0203 */
[----:B------:R-:W-:Y:S01]  /*0600*/  FMUL R7, R4, UR4 ;  /* 0x0000000404077c20 */ /* 0x000fe20008400000 */
[----:B------:R-:W-:Y:S02]  /*0610*/  ULDC UR4, c[0x0][0x144] ;  /* 0x0000510000047ab9 */ /* 0x000fe40000000800 */
[C---:B------:R-:W-:Y:S01]  /*0620*/  LEA.HI R3, R0.reuse, R0, RZ, 0x1 ;  /* 0x0000000000037211 */ /* 0x040fe200078f08ff */
[----:B-1----:R-:W-:Y:S02]  /*0630*/  IMAD.MOV R5, RZ, RZ, -R6 ;  /* 0x000000ffff057224 */ /* 0x002fe400078e0a06 */
[----:B------:R-:W1:Y:S01]  /*0640*/  F2I.U32.TRUNC.NTZ R7, R7 ;  /* 0x0000000700077305 */ /* 0x000e62000020f000 */
[----:B------:R-:W-:Y:S01]  /*0650*/  LOP3.LUT R3, R3, 0xfffffffe, RZ, 0xc0, !PT ;  /* 0xfffffffe03037812 */ /* 0x000fe200078ec0ff */
[----:B------:R-:W-:Y:S01]  /*0660*/  IMAD R4, R5, UR4, R12 ;  /* 0x0000000405047c24 */ /* 0x000fe2000f8e020c */
[----:B------:R-:W-:Y:S01]  /*0670*/  ULDC UR4, c[0x0][0x148] ;  /* 0x0000520000047ab9 */ /* 0x000fe20000000800 */
[----:B------:R-:W-:Y:S01]  /*0680*/  IMAD.SHL.U32 R5, R0, 0x4, RZ ;  /* 0x0000000400057824 */ /* 0x000fe200078e00ff */
[----:B0-----:R-:W-:Y:S01]  /*0690*/  ISETP.EQ.U32.AND P1, PT, R8, 0x1, PT ;  /* 0x000000010800780c */ /* 0x001fe20003f22070 */
[----:B------:R-:W-:-:S03]  /*06a0*/  IMAD.IADD R3, R0, 0x1, -R3 ;  /* 0x0000000100037824 */ /* 0x000fc600078e0a03 */
[----:B------:R-:W-:Y:S02]  /*06b0*/  LOP3.LUT R0, R0, 0xc, R5, 0x78, !PT ;  /* 0x0000000c00007812 */ /* 0x000fe400078e7805 */
[----:B------:R-:W-:Y:S02]  /*06c0*/  ISETP.NE.AND P4, PT, R3, R4, PT ;  /* 0x000000040300720c */ /* 0x000fe40003f85270 */
[----:B------:R-:W-:Y:S01]  /*06d0*/  SHF.R.S32.HI R3, RZ, 0x1f, R2 ;  /* 0x0000001fff037819 */ /* 0x000fe20000011402 */
[----:B-1----:R-:W-:Y:S01]  /*06e0*/  IMAD.MOV R6, RZ, RZ, -R7 ;  /* 0x000000ffff067224 */ /* 0x002fe200078e0a07 */
[----:B------:R-:W-:Y:S02]  /*06f0*/  ISETP.LT.U32.AND P0, PT, R0, 0x2, !P0 ;  /* 0x000000020000780c */ /* 0x000fe40004701070 */
[----:B------:R-:W-:Y:S01]  /*0700*/  LEA.HI R3, R3, R2, RZ, 0x2 ;  /* 0x0000000203037211 */ /* 0x000fe200078f10ff */
[----:B------:R-:W-:-:S03]  /*0710*/  IMAD R7, R6, UR4, R13 ;  /* 0x0000000406077c24 */ /* 0x000fc6000f8e020d */
[----:B------:R-:W-:-:S03]  /*0720*/  LOP3.LUT R3, R3, 0xfffffffc, RZ, 0xc0, !PT ;  /* 0xfffffffc03037812 */ /* 0x000fc600078ec0ff */
[----:B------:R-:W-:Y:S02]  /*0730*/  @P4 LEA.HI R4, R0, R0, RZ, 0x1 ;  /* 0x0000000000044211 */ /* 0x000fe400078f08ff */
[----:B------:R-:W-:Y:S01]  /*0740*/  IMAD.IADD R5, R2, 0x1, -R3 ;  /* 0x0000000102057824 */ /* 0x000fe200078e0a03 */
[----:B------:R-:W-:Y:S02]  /*0750*/  SEL R3, RZ, 0x1, !P0 ;  /* 0x00000001ff037807 */ /* 0x000fe40004000000 */
[----:B------:R-:W-:Y:S02]  /*0760*/  @P4 SHF.R.S32.HI R4, RZ, 0x1, R4 ;  /* 0x00000001ff044819 */ /* 0x000fe40000011404 */
[----:B------:R-:W-:Y:S02]  /*0770*/  LOP3.LUT P2, RZ, R10, R5, RZ, 0xfc, !PT ;  /* 0x000000050aff7212 */ /* 0x000fe4000784fcff */
[----:B------:R-:W-:Y:S01]  /*0780*/  @P4 ISETP.NE.AND P5, PT, R4, R7, PT ;  /* 0x000000070400420c */ /* 0x000fe20003fa5270 */
[----:B------:R-:W-:Y:S01]  /*0790*/  IMAD.MOV.U32 R4, RZ, RZ, 0x1 ;  /* 0x00000001ff047424 */ /* 0x000fe200078e00ff */
[----:B------:R-:W-:-:S02]  /*07a0*/  SEL R2, RZ, 0x1, P2 ;  /* 0x00000001ff027807 */ /* 0x000fc40001000000 */
[----:B------:R-:W-:Y:S02]  /*07b0*/  @P4 SEL R4, RZ, 0x1, P5 ;  /* 0x00000001ff044807 */ /* 0x000fe40002800000 */
[----:B------:R-:W-:Y:S02]  /*07c0*/  SEL R2, R2, 0x2, P3 ;  /* 0x0000000202027807 */ /* 0x000fe40001800000 */
[----:B------:R-:W-:Y:S01]  /*07d0*/  LOP3.LUT R4, R4, R3, RZ, 0xc0, !PT ;  /* 0x0000000304047212 */ /* 0x000fe200078ec0ff */
[----:B------:R-:W-:Y:S06]  /*07e0*/  @!P1 BRA `(.L_x_4) ;  /* 0x0000000000089947 */ /* 0x000fec0003800000 */
[----:B------:R-:W-:Y:S01]  /*07f0*/  UCGABAR_ARV ;  /* 0x00000000000079c7 */ /* 0x000fe20008000000 */
[----:B------:R-:W-:Y:S05]  /*0800*/  BRA `(.L_x_5) ;  /* 0x0000000000047947 */ /* 0x000fea0003800000 */
.L_x_4:
[----:B------:R-:W-:Y:S01]  /*0810*/  NOP ;  /* 0x0000000000007918 */ /* 0x000fe20000000000 */
.L_x_5:
[----:B------:R-:W-:Y:S01]  /*0820*/  ULDC.64 UR4, c[0x0][0x598] ;  /* 0x0001660000047ab9 */ /* 0x000fe20000000a00 */
[----:B------:R-:W-:Y:S01]  /*0830*/  ULDC.64 UR12, c[0x0][0x208] ;  /* 0x00008200000c7ab9 */ /* 0x000fe20000000a00 */
[----:B------:R-:W-:-:S04]  /*0840*/  ISETP.NE.U32.AND P0, PT, RZ, UR4, PT ;  /* 0x00000004ff007c0c */ /* 0x000fc8000bf05070 */
[----:B------:R-:W-:-:S13]  /*0850*/  ISETP.NE.AND.EX P0, PT, RZ, UR5, PT, P0 ;  /* 0x00000005ff007c0c */ /* 0x000fda000bf05300 */
[----:B------:R-:W-:Y:S05]  /*0860*/  @!P0 BRA `(.L_x_6) ;  /* 0x00000000001c8947 */ /* 0x000fea0003800000 */
[----:B------:R-:W0:Y:S02]  /*0870*/  LDC.64 R6, c[0x0][0x598] ;  /* 0x00016600ff067b82 */ /* 0x000e240000000a00 */
[----:B0-----:R-:W2:Y:S02]  /*0880*/  LDG.E.64 R6, desc[UR12][R6.64] ;  /* 0x0000000c06067981 */ /* 0x001ea4000c1e1b00 */
[----:B--2---:R-:W-:-:S04]  /*0890*/  ISETP.NE.U32.AND P0, PT, R6, RZ, PT ;  /* 0x000000ff0600720c */ /* 0x004fc80003f05070 */
[----:B------:R-:W-:-:S13]  /*08a0*/  ISETP.NE.AND.EX P0, PT, R7, RZ, PT, P0 ;  /* 0x000000ff0700720c */ /* 0x000fda0003f05300 */
[----:B------:R-:W-:Y:S05]  /*08b0*/  @!P0 BRA `(.L_x_6) ;  /* 0x0000000000088947 */ /* 0x000fea0003800000 */
[----:B------:R0:W5:Y:S01]  /*08c0*/  LD.E R8, desc[UR12][R6.64] ;  /* 0x0000000c06087980 */ /* 0x000162000c101900 */
[----:B------:R-:W-:Y:S05]  /*08d0*/  BRA `(.L_x_7) ;  /* 0x0000000000207947 */ /* 0x000fea0003800000 */
.L_x_6:
[----:B------:R-:W-:Y:S02]  /*08e0*/  ULDC.64 UR4, c[0x0][0x588] ;  /* 0x0001620000047ab9 */ /* 0x000fe40000000a00 */
[----:B------:R-:W-:-:S04]  /*08f0*/  ISETP.NE.U32.AND P0, PT, RZ, UR4, PT ;  /* 0x00000004ff007c0c */ /* 0x000fc8000bf05070 */
[----:B------:R-:W-:-:S13]  /*0900*/  ISETP.NE.AND.EX P0, PT, RZ, UR5, PT, P0 ;  /* 0x00000005ff007c0c */ /* 0x000fda000bf05300 */
[----:B------:R-:W-:Y:S05]  /*0910*/  @!P0 BRA `(.L_x_8) ;  /* 0x00000000000c8947 */ /* 0x000fea0003800000 */
[----:B------:R-:W0:Y:S02]  /*0920*/  LDC.64 R8, c[0x0][0x588] ;  /* 0x00016200ff087b82 */ /* 0x000e240000000a00 */
[----:B0-----:R1:W5:Y:S01]  /*0930*/  LDG.E R8, desc[UR12][R8.64] ;  /* 0x0000000c08087981 */ /* 0x001362000c1e1900 */
[----:B------:R-:W-:Y:S05]  /*0940*/  BRA `(.L_x_7) ;  /* 0x0000000000047947 */ /* 0x000fea0003800000 */
.L_x_8:
[----:B------:R-:W2:Y:S02]  /*0950*/  LDC R8, c[0x0][0x580] ;  /* 0x00016000ff087b82 */ /* 0x000ea40000000800 */
.L_x_7:
[----:B------:R-:W-:Y:S02]  /*0960*/  ULDC.64 UR4, c[0x0][0x5a0] ;  /* 0x0001680000047ab9 */ /* 0x000fe40000000a00 */
[----:B------:R-:W-:-:S04]  /*0970*/  ISETP.NE.U32.AND P0, PT, RZ, UR4, PT ;  /* 0x00000004ff007c0c */ /* 0x000fc8000bf05070 */
[----:B------:R-:W-:-:S13]  /*0980*/  ISETP.NE.AND.EX P0, PT, RZ, UR5, PT, P0 ;  /* 0x00000005ff007c0c */ /* 0x000fda000bf05300 */
[----:B------:R-:W-:Y:S05]  /*0990*/  @!P0 BRA `(.L_x_9) ;  /* 0x00000000001c8947 */ /* 0x000fea0003800000 */
[----:B0-----:R-:W0:Y:S02]  /*09a0*/  LDC.64 R6, c[0x0][0x5a0] ;  /* 0x00016800ff067b82 */ /* 0x001e240000000a00 */
[----:B0-----:R-:W3:Y:S02]  /*09b0*/  LDG.E.64 R6, desc[UR12][R6.64] ;  /* 0x0000000c06067981 */ /* 0x001ee4000c1e1b00 */
[----:B---3--:R-:W-:-:S04]  /*09c0*/  ISETP.NE.U32.AND P0, PT, R6, RZ, PT ;  /* 0x000000ff0600720c */ /* 0x008fc80003f05070 */
[----:B------:R-:W-:-:S13]  /*09d0*/  ISETP.NE.AND.EX P0, PT, R7, RZ, PT, P0 ;  /* 0x000000ff0700720c */ /* 0x000fda0003f05300 */
[----:B------:R-:W-:Y:S05]  /*09e0*/  @!P0 BRA `(.L_x_9) ;  /* 0x0000000000088947 */ /* 0x000fea0003800000 */
[----:B-1----:R0:W5:Y:S01]  /*09f0*/  LD.E R9, desc[UR12][R6.64] ;  /* 0x0000000c06097980 */ /* 0x002162000c101900 */
[----:B------:R-:W-:Y:S05]  /*0a00*/  BRA `(.L_x_10) ;  /* 0x0000000000207947 */ /* 0x000fea0003800000 */
.L_x_9:
[----:B------:R-:W-:Y:S02]  /*0a10*/  ULDC.64 UR4, c[0x0][0x590] ;  /* 0x0001640000047ab9 */ /* 0x000fe40000000a00 */
[----:B------:R-:W-:-:S04]  /*0a20*/  ISETP.NE.U32.AND P0, PT, RZ, UR4, PT ;  /* 0x00000004ff007c0c */ /* 0x000fc8000bf05070 */
[----:B------:R-:W-:-:S13]  /*0a30*/  ISETP.NE.AND.EX P0, PT, RZ, UR5, PT, P0 ;  /* 0x00000005ff007c0c */ /* 0x000fda000bf05300 */
[----:B------:R-:W-:Y:S05]  /*0a40*/  @!P0 BRA `(.L_x_11) ;  /* 0x00000000000c8947 */ /* 0x000fea0003800000 */
[----:B0-----:R-:W1:Y:S02]  /*0a50*/  LDC.64 R6, c[0x0][0x590] ;  /* 0x00016400ff067b82 */ /* 0x001e640000000a00 */
[----:B-1----:R1:W5:Y:S01]  /*0a60*/  LDG.E R9, desc[UR12][R6.64] ;  /* 0x0000000c06097981 */ /* 0x002362000c1e1900 */
[----:B------:R-:W-:Y:S05]  /*0a70*/  BRA `(.L_x_10) ;  /* 0x0000000000047947 */ /* 0x000fea0003800000 */
.L_x_11:
[----:B-1----:R-:W3:Y:S02]  /*0a80*/  LDC R9, c[0x0][0x584] ;  /* 0x00016100ff097b82 */ /* 0x002ee40000000800 */
.L_x_10:
[----:B------:R-:W4:Y:S08]  /*0a90*/  LDC R3, c[0x0][0x3c4] ;  /* 0x0000f100ff037b82 */ /* 0x000f300000000800 */
[----:B------:R-:W2:Y:S01]  /*0aa0*/  LDC.64 R16, c[0x0][0x3c8] ;  /* 0x0000f200ff107b82 */ /* 0x000ea20000000a00 */
[----:B----4-:R-:W-:-:S05]  /*0ab0*/  VIADD R3, R3, 0x1f ;  /* 0x0000001f03037836 */ /* 0x010fca0000000000 */
[----:B01----:R-:W-:-:S04]  /*0ac0*/  SHF.R.S32.HI R6, RZ, 0x1f, R3 ;  /* 0x0000001fff067819 */ /* 0x003fc80000011403 */
[----:B------:R-:W-:-:S04]  /*0ad0*/  LEA.HI R6, R6, R3, RZ, 0x5 ;  /* 0x0000000306067211 */ /* 0x000fc800078f28ff */
[----:B------:R-:W-:-:S05]  /*0ae0*/  SHF.R.S32.HI R7, RZ, 0x5, R6 ;  /* 0x00000005ff077819 */ /* 0x000fca0000011406 */
[----:B--2---:R-:W-:-:S04]  /*0af0*/  IMAD R6, R7, R16, RZ ;  /* 0x0000001007067224 */ /* 0x004fc800078e02ff */
[----:B------:R-:W-:Y:S01]  /*0b00*/  IMAD R3, R6, R17, RZ ;  /* 0x0000001106037224 */ /* 0x000fe200078e02ff */
[----:B------:R-:W-:Y:S06]  /*0b10*/  @!P1 BRA `(.L_x_12) ;  /* 0x00000000000c9947 */ /* 0x000fec0003800000 */
[----:B------:R-:W-:Y:S01]  /*0b20*/  UCGABAR_WAIT ;  /* 0x0000000000007dc7 */ /* 0x000fe20008000000 */
[----:B------:R-:W-:Y:S01]  /*0b30*/  CCTL.IVALL ;  /* 0x00000000ff00798f */ /* 0x000fe20002000000 */
[----:B------:R-:W-:Y:S05]  /*0b40*/  BRA `(.L_x_13) ;  /* 0x0000000000047947 */ /* 0x000fea0003800000 */
.L_x_12:
[----:B------:R-:W-:Y:S06]  /*0b50*/  BAR.SYNC.DEFER_BLOCKING 0x0 ;  /* 0x0000000000007b1d */ /* 0x000fec0000010000 */
.L_x_13:
[----:B------:R-:W-:-:S13]  /*0b60*/  ISETP.NE.AND P0, PT, R10, RZ, PT ;  /* 0x000000ff0a00720c */ /* 0x000fda0003f05270 */
[----:B------:R-:W-:Y:S05]  /*0b70*/  @!P0 BRA `(.L_x_14) ;  /* 0x0000008400f48947 */ /* 0x000fea0003800000 */
[----:B------:R-:W-:-:S13]  /*0b80*/  ISETP.NE.AND P0, PT, R10, 0x1, PT ;  /* 0x000000010a00780c */ /* 0x000fda0003f05270 */
[----:B------:R-:W-:Y:S05]  /*0b90*/  @P0 EXIT ;  /* 0x000000000000094d */ /* 0x000fea0003800000 */
[----:B------:R-:W-:Y:S01]  /*0ba0*/  ISETP.GE.AND P0, PT, R3, 0x1, PT ;  /* 0x000000010300780c */ /* 0x000fe20003f06270 */
[----:B------:R-:W-:Y:S01]  /*0bb0*/  UMOV UR4, URZ ;  /* 0x0000003f00047c82 */ /* 0x000fe20008000000 */
[----:B------:R-:W-:Y:S02]  /*0bc0*/  CS2R R86, SRZ ;  /* 0x0000000000567805 */ /* 0x000fe4000001ff00 */
[----:B------:R-:W-:Y:S02]  /*0bd0*/  CS2R R88, SRZ ;  /* 0x0000000000587805 */ /* 0x000fe4000001ff00 */
[----:B------:R-:W-:Y:S02]  /*0be0*/  CS2R R90, SRZ ;  /* 0x00000000005a7805 */ /* 0x000fe4000001ff00 */
[----:B------:R-:W-:Y:S02]  /*0bf0*/  CS2R R92, SRZ ;  /* 0x00000000005c7805 */ /* 0x000fe4000001ff00 */
[----:B------:R-:W-:-:S02]  /*0c00*/  CS2R R94, SRZ ;  /* 0x00000000005e7805 */ /* 0x000fc4000001ff00 */
[----:B------:R-:W-:Y:S02]  /*0c10*/  CS2R R96, SRZ ;  /* 0x0000000000607805 */ /* 0x000fe4000001ff00 */
        /* <DEDUP_REMOVED lines=57> */
[----:B------:R-:W-:Y:S01]  /*0fb0*/  CS2R R84, SRZ ;  /* 0x0000000000547805 */ /* 0x000fe2000001ff00 */
[----:B------:R-:W-:Y:S06]  /*0fc0*/  @!P0 BRA `(.L_x_15) ;  /* 0x0000000000988947 */ /* 0x000fec0003800000 */
[----:B------:R-:W-:-:S04]  /*0fd0*/  LOP3.LUT R5, R2, 0x1, RZ, 0xfc, !PT ;  /* 0x0000000102057812 */ /* 0x000fc800078efcff */
[----:B------:R-:W-:-:S13]  /*0fe0*/  ISETP.NE.AND P1, PT, R5, 0x3, PT ;  /* 0x000000030500780c */ /* 0x000fda0003f25270 */
[----:B------:R-:W-:Y:S05]  /*0ff0*/  @!P1 BRA `(.L_x_16) ;  /* 0x0000000000049947 */ /* 0x000fea0003800000 */
[----:B------:R-:W-:Y:S01]  /*1000*/  BPT.TRAP 0x1 ;  /* 0x000000040000795c */ /* 0x000fe20000300000 */
.L_x_16:
[----:B------:R-:W0:Y:S01]  /*1010*/  S2UR UR5, SR_CgaCtaId ;  /* 0x00000000000579c3 */ /* 0x000e220000008800 */
[----:B------:R-:W-:Y:S01]  /*1020*/  SHF.L.U32 R5, RZ, 0x1f, RZ ;  /* 0x0000001fff057819 */ /* 0x000fe200000006ff */
[----:B------:R-:W-:Y:S02]  /*1030*/  UMOV UR4, 0x400 ;  /* 0x0000040000047882 */ /* 0x000fe40000000000 */
[----:B0-----:R-:W-:-:S12]  /*1040*/  ULEA UR4, UR5, UR4, 0x18 ;  /* 0x0000000405047291 */ /* 0x001fd8000f8ec03f */
.L_x_17:
[----:B0-----:R-:W-:-:S04]  /*1050*/  IMAD.U32 R6, RZ, RZ, UR4 ;  /* 0x00000004ff067e24 */ /* 0x001fc8000f8e00ff */
[----:B------:R0:W1:Y:S03]  /*1060*/  SYNCS.PHASECHK.TRANS64.TRYWAIT P1, [R6+URZ+0x38000], R5 ;  /* 0x03800005060075a7 */ /* 0x000066000802017f */
[----:B-1----:R-:W-:Y:S05]  /*1070*/  @!P1 NANOSLEEP.SYNCS 0x989680 ;  /* 0x009896800000995d */ /* 0x002fea0003900000 */
[----:B------:R-:W1:Y:S02]  /*1080*/  @!P1 SYNCS.PHASECHK.TRANS64 P1, [R6+URZ+0x38000], R5 ;  /* 0x03800005060095a7 */ /* 0x000e64000802007f */
[----:B-1----:R-:W-:Y:S05]  /*1090*/  @!P1 BRA `(.L_x_17) ;  /* 0xfffffffc00ec9947 */ /* 0x002fea000383ffff */
[----:B------:R-:W-:Y:S01]  /*10a0*/  UIADD3 UR5, UR4, 0x1c000, URZ ;  /* 0x0001c00004057890 */ /* 0x000fe2000fffe03f */
[----:B------:R-:W-:Y:S01]  /*10b0*/  WARPGROUP.ARRIVE ;  /* 0x00000000000079c5 */ /* 0x000fe20000000000 */
[----:B------:R-:W-:Y:S02]  /*10c0*/  USHF.R.U32.HI UR4, URZ, 0x4, UR4 ;  /* 0x000000043f047899 */ /* 0x000fe40008011604 */
[----:B------:R-:W-:Y:S02]  /*10d0*/  USHF.R.U32.HI UR5, URZ, 0x4, UR5 ;  /* 0x000000043f057899 */ /* 0x000fe40008011605 */
[----:B------:R-:W-:Y:S02]  /*10e0*/  ULOP3.LUT UR4, UR4, 0x3fff, URZ, 0xc0, !UPT ;  /* 0x00003fff04047892 */ /* 0x000fe4000f8ec03f */
[----:B------:R-:W-:Y:S02]  /*10f0*/  ULOP3.LUT UR5, UR5, 0x3fff, URZ, 0xc0, !UPT ;  /* 0x00003fff05057892 */ /* 0x000fe4000f8ec03f */
[----:B------:R-:W-:-:S02]  /*1100*/  ULOP3.LUT UR8, UR4, 0x10000, URZ, 0xfc, !UPT ;  /* 0x0001000004087892 */ /* 0x000fc4000f8efc3f */
[----:B------:R-:W-:Y:S01]  /*1110*/  ULOP3.LUT UR9, UR5, 0x1000000, URZ, 0xfc, !UPT ;  /* 0x0100000005097892 */ /* 0x000fe2000f8efc3f */
[----:B------:R-:W-:Y:S02]  /*1120*/  UMOV UR7, 0x40000040 ;  /* 0x4000004000077882 */ /* 0x000fe40000000000 */
[----:B------:R-:W-:Y:S02]  /*1130*/  UMOV UR5, 0x80000020 ;  /* 0x8000002000057882 */ /* 0x000fe40000000000 */
[----:B------:R-:W-:Y:S02]  /*1140*/  UMOV UR4, UR8 ;  /* 0x0000000800047c82 */ /* 0x000fe40008000000 */
[----:B------:R-:W-:Y:S02]  /*1150*/  UMOV UR6, UR9 ;  /* 0x0000000900067c82 */ /* 0x000fe40008000000 */
[----:B------:R-:W-:Y:S01]  /*1160*/  HGMMA.64x128x16.F32.BF16 R88, gdesc[UR4].tnspB, RZ, !UPT ;  /* 0x41e00000045879f0 */ /* 0x000fe2000c7018ff */
[----:B------:R-:W-:Y:S01]  /*1170*/  UIADD3 UR4, UR8, 0x100, URZ ;  /* 0x0000010008047890 */ /* 0x000fe2000fffe03f */
[----:B------:R-:W-:-:S10]  /*1180*/  UMOV UR5, 0x80000020 ;  /* 0x8000002000057882 */ /* 0x000fd40000000000 */
[----:B------:R-:W-:Y:S01]  /*1190*/  HGMMA.64x128x16.F32.BF16 R24, gdesc[UR4].tnspB, RZ, !UPT ;  /* 0x41e00000041879f0 */ /* 0x000fe2000c7018ff */
[----:B------:R-:W-:Y:S02]  /*11a0*/  UIADD3 UR4, UR8, 0x2, URZ ;  /* 0x0000000208047890 */ /* 0x000fe4000fffe03f */
[----:B------:R-:W-:Y:S01]  /*11b0*/  UIADD3 UR6, UR9, 0x80, URZ ;  /* 0x0000008009067890 */ /* 0x000fe2000fffe03f */
[----:B------:R-:W-:Y:S01]  /*11c0*/  UMOV UR5, 0x80000020 ;  /* 0x8000002000057882 */ /* 0x000fe20000000000 */
[----:B------:R-:W-:-:S07]  /*11d0*/  UMOV UR7, 0x40000040 ;  /* 0x4000004000077882 */ /* 0x000fce0000000000 */
[----:B------:R-:W-:Y:S01]  /*11e0*/  HGMMA.64x128x16.F32.BF16 R88, gdesc[UR4].tnspB, R88 ;  /* 0x41e00000045879f0 */ /* 0x000fe20008701858 */
[----:B------:R-:W-:Y:S01]  /*11f0*/  UIADD3 UR4, UR8, 0x102, URZ ;  /* 0x0000010208047890 */ /* 0x000fe2000fffe03f */
[----:B------:R-:W-:-:S10]  /*1200*/  UMOV UR5, 0x80000020 ;  /* 0x8000002000057882 */ /* 0x000fd40000000000 */
[----:B------:R-:W-:Y:S01]  /*1210*/  HGMMA.64x128x16.F32.BF16 R24, gdesc[UR4].tnspB, R24, gsb0 ;  /* 0x41e00000041879f0 */ /* 0x000fe20008001818 */
[----:B------:R-:W-:-:S05]  /*1220*/  UMOV UR4, 0x1 ;  /* 0x0000000100047882 */ /* 0x000fca0000000000 */
.L_x_15:
[----:B0-----:R-:W-:-:S05]  /*1230*/  VIMNMX R6, R3, 0x1, PT ;  /* 0x0000000103067848 */ /* 0x001fca0003fe0100 */
[----:B------:R-:W-:-:S05]  /*1240*/  IMAD.IADD R6, R3, 0x1, -R6 ;  /* 0x0000000103067824 */ /* 0x000fca00078e0a06 */
[----:B------:R-:W-:-:S13]  /*1250*/  ISETP.GE.AND P1, PT, R6, 0x1, PT ;  /* 0x000000010600780c */ /* 0x000fda0003f26270 */
[----:B------:R-:W-:Y:S05]  /*1260*/  @!P1 BRA `(.L_x_18) ;  /* 0x00000004000c9947 */ /* 0x000fea0003800000 */
[----:B------:R-:W0:Y:S01]  /*1270*/  S2UR UR6, SR_CgaCtaId ;  /* 0x00000000000679c3 */ /* 0x000e220000008800 */
[----:B------:R-:W-:Y:S01]  /*1280*/  UMOV UR5, 0x400 ;  /* 0x0000040000057882 */ /* 0x000fe20000000000 */
[----:B------:R-:W-:Y:S01]  /*1290*/  LOP3.LUT R12, R2, 0x1, RZ, 0xfc, !PT ;  /* 0x00000001020c7812 */ /* 0x000fe200078efcff */
[----:B------:R-:W-:Y:S01]  /*12a0*/  IMAD.MOV.U32 R11, RZ, RZ, RZ ;  /* 0x000000ffff0b7224 */ /* 0x000fe200078e00ff */
[----:B------:R-:W-:Y:S01]  /*12b0*/  UISETP.NE.U32.AND UP0, UPT, UR4, URZ, UPT ;  /* 0x0000003f0400728c */ /* 0x000fe2000bf05070 */
[----:B------:R-:W-:Y:S02]  /*12c0*/  IMAD.MOV.U32 R3, RZ, RZ, R6 ;  /* 0x000000ffff037224 */ /* 0x000fe400078e0006 */
[----:B------:R-:W-:Y:S01]  /*12d0*/  IMAD.MOV.U32 R5, RZ, RZ, RZ ;  /* 0x000000ffff057224 */ /* 0x000fe200078e00ff */
[----:B0-----:R-:W-:-:S04]  /*12e0*/  ULEA UR7, UR6, UR5, 0x18 ;  /* 0x0000000506077291 */ /* 0x001fc8000f8ec03f */
[----:B------:R-:W-:Y:S02]  /*12f0*/  UIADD3 UR6, UR7, 0x1c000, URZ ;  /* 0x0001c00007067890 */ /* 0x000fe4000fffe03f */
[----:B------:R-:W-:Y:S02]  /*1300*/  USHF.R.U32.HI UR5, URZ, 0x4, UR7 ;  /* 0x000000043f057899 */ /* 0x000fe40008011607 */
[----:B------:R-:W-:Y:S02]  /*1310*/  USHF.R.U32.HI UR6, URZ, 0x4, UR6 ;  /* 0x000000043f067899 */ /* 0x000fe40008011606 */
[----:B------:R-:W-:Y:S02]  /*1320*/  ULOP3.LUT UR5, UR5, 0x3fff, URZ, 0xc0, !UPT ;  /* 0x00003fff05057892 */ /* 0x000fe4000f8ec03f */
[----:B------:R-:W-:Y:S02]  /*1330*/  ULOP3.LUT UR6, UR6, 0x3fff, URZ, 0xc0, !UPT ;  /* 0x00003fff06067892 */ /* 0x000fe4000f8ec03f */
[----:B------:R-:W-:-:S02]  /*1340*/  ULOP3.LUT UR14, UR5, 0x10000, URZ, 0xfc, !UPT ;  /* 0x00010000050e7892 */ /* 0x000fc4000f8efc3f */
[----:B------:R-:W-:-:S12]  /*1350*/  ULOP3.LUT UR15, UR6, 0x1000000, URZ, 0xfc, !UPT ;  /* 0x01000000060f7892 */ /* 0x000fd8000f8efc3f */
.L_x_23:
[----:B------:R-:W-:-:S13]  /*1360*/  ISETP.NE.AND P2, PT, R12, 0x3, PT ;  /* 0x000000030c00780c */ /* 0x000fda0003f45270 */
[----:B------:R-:W-:Y:S05]  /*1370*/  @!P2 BRA `(.L_x_19) ;  /* 0x000000000004a947 */ /* 0x000fea0003800000 */
[----:B------:R-:W-:Y:S01]  /*1380*/  BPT.TRAP 0x1 ;  /* 0x000000040000795c */ /* 0x000fe20000300000 */
.L_x_19:
[----:B------:R-:W-:Y:S01]  /*1390*/  SHF.L.U32 R7, R11, 0x1f, RZ ;  /* 0x0000001f0b077819 */ /* 0x000fe200000006ff */
[----:B------:R-:W-:-:S12]  /*13a0*/  ULEA UR5, UR4, UR7, 0x3 ;  /* 0x0000000704057291 */ /* 0x000fd8000f8e183f */
.L_x_20:
[----:B0-----:R-:W-:-:S04]  /*13b0*/  IMAD.U32 R10, RZ, RZ, UR5 ;  /* 0x00000005ff0a7e24 */ /* 0x001fc8000f8e00ff */
[----:B------:R0:W1:Y:S03]  /*13c0*/  SYNCS.PHASECHK.TRANS64.TRYWAIT P1, [R10+URZ+0x38000], R7 ;  /* 0x038000070a0075a7 */ /* 0x000066000802017f */
[----:B-1----:R-:W-:Y:S05]  /*13d0*/  @!P1 NANOSLEEP.SYNCS 0x989680 ;  /* 0x009896800000995d */ /* 0x002fea0003900000 */
[----:B------:R-:W1:Y:S02]  /*13e0*/  @!P1 SYNCS.PHASECHK.TRANS64 P1, [R10+URZ+0x38000], R7 ;  /* 0x038000070a0095a7 */ /* 0x000e64000802007f */
[----:B-1----:R-:W-:Y:S05]  /*13f0*/  @!P1 BRA `(.L_x_20) ;  /* 0xfffffffc00ec9947 */ /* 0x002fea000383ffff */
[----:B------:R-:W-:Y:S01]  /*1400*/  ULEA UR5, UR4, UR14, 0x9 ;  /* 0x0000000e04057291 */ /* 0x000fe2000f8e483f */
[----:B------:R-:W-:Y:S01]  /*1410*/  WARPGROUP.ARRIVE ;  /* 0x00000000000079c5 */ /* 0x000fe20000000000 */
[----:B------:R-:W-:Y:S01]  /*1420*/  ULEA UR6, UR4, UR15, 0x9 ;  /* 0x0000000f04067291 */ /* 0x000fe2000f8e483f */
[----:B------:R-:W-:Y:S01]  /*1430*/  UMOV UR9, 0x80000020 ;  /* 0x8000002000097882 */ /* 0x000fe20000000000 */
[----:B------:R-:W-:-:S03]  /*1440*/  UMOV UR11, 0x40000040 ;  /* 0x40000040000b7882 */ /* 0x000fc60000000000 */
[----:B------:R-:W-:Y:S02]  /*1450*/  UMOV UR8, UR5 ;  /* 0x0000000500087c82 */ /* 0x000fe40008000000 */
[----:B------:R-:W-:Y:S02]  /*1460*/  UMOV UR10, UR6 ;  /* 0x00000006000a7c82 */ /* 0x000fe40008000000 */
[----:B------:R-:W-:Y:S01]  /*1470*/  HGMMA.64x128x16.F32.BF16 R88, gdesc[UR8].tnspB, R88, UP0 ;  /* 0x41e00000085879f0 */ /* 0x000fe2000bf01858 */
[----:B------:R-:W-:Y:S01]  /*1480*/  UIADD3 UR8, UR5, 0x100, URZ ;  /* 0x0000010005087890 */ /* 0x000fe2000fffe03f */
[----:B------:R-:W-:-:S10]  /*1490*/  UMOV UR9, 0x80000020 ;  /* 0x8000002000097882 */ /* 0x000fd40000000000 */
[----:B------:R-:W-:Y:S01]  /*14a0*/  HGMMA.64x128x16.F32.BF16 R24, gdesc[UR8].tnspB, R24, UP0 ;  /* 0x41e00000081879f0 */ /* 0x000fe2000bf01818 */
[----:B------:R-:W-:Y:S02]  /*14b0*/  UIADD3 UR8, UR5, 0x2, URZ ;  /* 0x0000000205087890 */ /* 0x000fe4000fffe03f */
[----:B------:R-:W-:Y:S01]  /*14c0*/  UIADD3 UR10, UR6, 0x80, URZ ;  /* 0x00000080060a7890 */ /* 0x000fe2000fffe03f */
[----:B------:R-:W-:Y:S01]  /*14d0*/  UMOV UR9, 0x80000020 ;  /* 0x8000002000097882 */ /* 0x000fe20000000000 */
[----:B------:R-:W-:-:S07]  /*14e0*/  UMOV UR11, 0x40000040 ;  /* 0x40000040000b7882 */ /* 0x000fce0000000000 */
[----:B------:R-:W-:Y:S01]  /*14f0*/  HGMMA.64x128x16.F32.BF16 R88, gdesc[UR8].tnspB, R88 ;  /* 0x41e00000085879f0 */ /* 0x000fe20008701858 */
[----:B------:R-:W-:Y:S01]  /*1500*/  UIADD3 UR8, UR5, 0x102, URZ ;  /* 0x0000010205087890 */ /* 0x000fe2000fffe03f */
[----:B------:R-:W-:-:S10]  /*1510*/  UMOV UR9, 0x80000020 ;  /* 0x8000002000097882 */ /* 0x000fd40000000000 */
[----:B------:R-:W-:Y:S03]  /*1520*/  HGMMA.64x128x16.F32.BF16 R24, gdesc[UR8].tnspB, R24, gsb0 ;  /* 0x41e00000081879f0 */ /* 0x000fe60008001818 */
[----:B------:R-:W-:Y:S02]  /*1530*/  WARPGROUP.DEPBAR.LE gsb0, 0x1 ;  /* 0x00008000000079c5 */ /* 0x000fe40000010100 */
[----:B------:R-:W-:Y:S05]  /*1540*/  @!P2 BRA `(.L_x_21) ;  /* 0x000000000004a947 */ /* 0x000fea0003800000 */
[----:B------:R-:W-:Y:S01]  /*1550*/  BPT.TRAP 0x1 ;  /* 0x000000040000795c */ /* 0x000fe20000300000 */
.L_x_21:
[----:B------:R-:W-:-:S13]  /*1560*/  ISETP.NE.AND P1, PT, R4, RZ, PT ;  /* 0x000000ff0400720c */ /* 0x000fda0003f25270 */
[----:B0-----:R-:W-:-:S05]  /*1570*/  @P1 LEA R7, R5, UR7, 0x3 ;  /* 0x0000000705071c11 */ /* 0x001fca000f8e18ff */
[----:B------:R-:W-:-:S05]  /*1580*/  @P1 VIADD R7, R7, 0x38070 ;  /* 0x0003807007071836 */ /* 0x000fca0000000000 */
[----:B------:R-:W-:-:S04]  /*1590*/  @P1 PRMT R7, R0, 0x654, R7 ;  /* 0x0000065400071816 */ /* 0x000fc80000000007 */
[----:B------:R0:W-:Y:S01]  /*15a0*/  @P1 SYNCS.ARRIVE.TRANS64.RED.A1T0 RZ, [R7+URZ], RZ ;  /* 0x000000ff07ff19a7 */ /* 0x0001e2000810043f */
[----:B------:R-:W-:-:S13]  /*15b0*/  ISETP.GT.U32.AND P1, PT, R2, 0x1, PT ;  /* 0x000000010200780c */ /* 0x000fda0003f24070 */
[----:B0-----:R-:W-:Y:S05]  /*15c0*/  @P1 BRA `(.L_x_22) ;  /* 0x0000000000041947 */ /* 0x001fea0003800000 */
[----:B------:R-:W-:Y:S01]  /*15d0*/  BPT.TRAP 0x1 ;  /* 0x000000040000795c */ /* 0x000fe20000300000 */
.L_x_22:
[----:B------:R-:W-:Y:S01]  /*15e0*/  UIADD3 UR4, UR4, 0x1, URZ ;  /* 0x0000000104047890 */ /* 0x000fe2000fffe03f */
[----:B------:R-:W-:Y:S01]  /*15f0*/  ISETP.GT.AND P2, PT, R3, 0x1, PT ;  /* 0x000000010300780c */ /* 0x000fe20003f44270 */
[----:B------:R-:W-:Y:S02]  /*1600*/  VIADD R5, R5, 0x1 ;  /* 0x0000000105057836 */ /* 0x000fe40000000000 */
[----:B------:R-:W-:Y:S01]  /*1610*/  UISETP.NE.AND UP0, UPT, UR4, 0xe, UPT ;  /* 0x0000000e0400788c */ /* 0x000fe2000bf05270 */
[----:B------:R-:W-:Y:S02]  /*1620*/  VIADD R3, R3, 0xffffffff ;  /* 0xffffffff03037836 */ /* 0x000fe40000000000 */
[C---:B------:R-:W-:Y:S01]  /*1630*/  ISETP.NE.AND P1, PT, R5.reuse, 0xe, PT ;  /* 0x0000000e0500780c */ /* 0x040fe20003f25270 */
[----:B------:R-:W-:Y:S02]  /*1640*/  USEL UR5, URZ, 0x1, UP0 ;  /* 0x000000013f057887 */ /* 0x000fe40008000000 */
[----:B------:R-:W-:Y:S01]  /*1650*/  USEL UR4, UR4, URZ, UP0 ;  /* 0x0000003f04047287 */ /* 0x000fe20008000000 */
[----:B------:R-:W-:Y:S01]  /*1660*/  SEL R5, R5, RZ, P1 ;  /* 0x000000ff05057207 */ /* 0x000fe20000800000 */
[----:B------:R-:W-:-:S02]  /*1670*/  UPLOP3.LUT UP0, UPT, UPT, UPT, UPT, 0x80, 0x0 ;  /* 0x000000000000789c */ /* 0x000fc40003f0f070 */
[----:B------:R-:W-:Y:S01]  /*1680*/  LOP3.LUT R11, R11, UR5, RZ, 0x3c, !PT ;  /* 0x000000050b0b7c12 */ /* 0x000fe2000f8e3cff */
[----:B------:R-:W-:Y:S08]  /*1690*/  @P2 BRA `(.L_x_23) ;  /* 0xfffffffc00302947 */ /* 0x000ff0000383ffff */
.L_x_18:
[----:B------:R-:W-:Y:S02]  /*16a0*/  WARPGROUP.DEPBAR.LE gsb0, 0x0 ;  /* 0x00008000000079c5 */ /* 0x000fe40000010000 */
[----:B------:R-:W-:Y:S05]  /*16b0*/  @!P0 BRA `(.L_x_24) ;  /* 0x0000000000588947 */ /* 0x000fea0003800000 */
[----:B------:R-:W-:-:S04]  /*16c0*/  LOP3.LUT R3, R2, 0x1, RZ, 0xfc, !PT ;  /* 0x0000000102037812 */ /* 0x000fc800078efcff */
[----:B------:R-:W-:-:S13]  /*16d0*/  ISETP.NE.AND P0, PT, R3, 0x3, PT ;  /* 0x000000030300780c */ /* 0x000fda0003f05270 */
[----:B------:R-:W-:Y:S05]  /*16e0*/  @!P0 BRA `(.L_x_25) ;  /* 0x0000000000048947 */ /* 0x000fea0003800000 */
[----:B------:R-:W-:Y:S01]  /*16f0*/  BPT.TRAP 0x1 ;  /* 0x000000040000795c */ /* 0x000fe20000300000 */
.L_x_25:
[----:B------:R-:W-:Y:S01]  /*1700*/  ISETP.NE.AND P0, PT, R4, RZ, PT ;  /* 0x000000ff0400720c */ /* 0x000fe20003f05270 */
[----:B------:R-:W-:Y:S01]  /*1710*/  BSSY B0, `(.L_x_26) ;  /* 0x000000e000007945 */ /* 0x000fe20003800000 */
[----:B------:R-:W-:-:S11]  /*1720*/  ISETP.GT.U32.AND P1, PT, R2, 0x1, PT ;  /* 0x000000010200780c */ /* 0x000fd60003f24070 */
[----:B------:R-:W-:Y:S05]  /*1730*/  @!P0 BRA `(.L_x_27) ;  /* 0x00000000002c8947 */ /* 0x000fea0003800000 */
[----:B------:R-:W0:Y:S01]  /*1740*/  S2R R5, SR_CgaCtaId ;  /* 0x0000000000057919 */ /* 0x000e220000008800 */
[----:B------:R-:W-:-:S05]  /*1750*/  SHF.R.U32.HI R2, RZ, 0x1, R6 ;  /* 0x00000001ff027819 */ /* 0x000fca0000011606 */
[----:B------:R-:W-:Y:S01]  /*1760*/  IMAD.WIDE.U32 R2, R2, -0x6db6db6d, RZ ;  /* 0x9249249302027825 */ /* 0x000fe200078e00ff */
[----:B------:R-:W-:-:S04]  /*1770*/  MOV R2, 0x400 ;  /* 0x0000040000027802 */ /* 0x000fc80000000f00 */
[----:B------:R-:W-:-:S05]  /*1780*/  SHF.R.U32.HI R3, RZ, 0x2, R3 ;  /* 0x00000002ff037819 */ /* 0x000fca0000011603 */
[----:B------:R-:W-:Y:S01]  /*1790*/  IMAD R6, R3, -0xe, R6 ;  /* 0xfffffff203067824 */ /* 0x000fe200078e0206 */
[----:B0-----:R-:W-:-:S05]  /*17a0*/  LEA R5, R5, R2, 0x18 ;  /* 0x0000000205057211 */ /* 0x001fca00078ec0ff */
[----:B------:R-:W-:-:S04]  /*17b0*/  IMAD R6, R6, 0x8, R5 ;  /* 0x0000000806067824 */ /* 0x000fc800078e0205 */
[----:B------:R-:W-:-:S05]  /*17c0*/  VIADD R3, R6, 0x38070 ;  /* 0x0003807006037836 */ /* 0x000fca0000000000 */
[----:B------:R-:W-:-:S04]  /*17d0*/  PRMT R3, R0, 0x654, R3 ;  /* 0x0000065400037816 */ /* 0x000fc80000000003 */
[----:B------:R0:W-:Y:S03]  /*17e0*/  SYNCS.ARRIVE.TRANS64.RED.A1T0 RZ, [R3+URZ], RZ ;  /* 0x000000ff03ff79a7 */ /* 0x0001e6000810043f */
.L_x_27:
[----:B------:R-:W-:Y:S05]  /*17f0*/  BSYNC B0 ;  /* 0x0000000000007941 */ /* 0x000fea0003800000 */
.L_x_26:
[----:B------:R-:W-:Y:S05]  /*1800*/  @P1 BRA `(.L_x_24) ;  /* 0x0000000000041947 */ /* 0x000fea0003800000 */
[----:B------:R-:W-:Y:S01]  /*1810*/  BPT.TRAP 0x1 ;  /* 0x000000040000795c */ /* 0x000fe20000300000 */
.L_x_24:
[----:B------:R-:W0:Y:S01]  /*1820*/  S2R R0, SR_TID.X ;  /* 0x0000000000007919 */ /* 0x000e220000002100 */
[----:B------:R-:W-:Y:S01]  /*1830*/  ULDC.64 UR4, c[0x0][0x280] ;  /* 0x0000a00000047ab9 */ /* 0x000fe20000000a00 */
[----:B------:R-:W1:Y:S01]  /*1840*/  S2R R2, SR_CTAID.Y ;  /* 0x0000000000027919 */ /* 0x000e620000002600 */
[----:B------:R-:W2:Y:S01]  /*1850*/  S2R R13, SR_CTAID.X ;  /* 0x00000000000d7919 */ /* 0x000ea20000002500 */
[----:B0-----:R-:W-:-:S04]  /*1860*/  SHF.R.S32.HI R3, RZ, 0x1f, R0 ;  /* 0x0000001fff037819 */ /* 0x001fc80000011400 */
[----:B------:R-:W-:-:S04]  /*1870*/  LEA.HI R3, R3, R0, RZ, 0x7 ;  /* 0x0000000003037211 */ /* 0x000fc800078f38ff */
[----:B------:R-:W-:Y:S01]  /*1880*/  LOP3.LUT R3, R3, 0xffffff80, RZ, 0xc0, !PT ;  /* 0xffffff8003037812 */ /* 0x000fe200078ec0ff */
[----:B--2---:R-:W-:-:S04]  /*1890*/  IMAD.SHL.U32 R4, R13, 0x80, RZ ;  /* 0x000000800d047824 */ /* 0x004fc800078e00ff */
[----:B------:R-:W-:Y:S02]  /*18a0*/  IMAD.IADD R5, R0, 0x1, -R3 ;  /* 0x0000000100057824 */ /* 0x000fe400078e0a03 */
[----:B-1----:R-:W-:-:S03]  /*18b0*/  IMAD.SHL.U32 R0, R2, 0x80, RZ ;  /* 0x0000008002007824 */ /* 0x002fc600078e00ff */
[----:B------:R-:W-:Y:S02]  /*18c0*/  SHF.R.S32.HI R6, RZ, 0x1f, R5 ;  /* 0x0000001fff067819 */ /* 0x000fe40000011405 */
[----:B------:R-:W-:Y:S02]  /*18d0*/  ISETP.GE.AND P0, PT, R0, UR5, PT ;  /* 0x0000000500007c0c */ /* 0x000fe4000bf06270 */
[----:B------:R-:W-:Y:S02]  /*18e0*/  LEA.HI R2, R6, R5, RZ, 0x2 ;  /* 0x0000000506027211 */ /* 0x000fe400078f10ff */
[----:B------:R-:W-:Y:S02]  /*18f0*/  ISETP.GE.OR P0, PT, R4, UR4, P0 ;  /* 0x0000000404007c0c */ /* 0x000fe40008706670 */
[--C-:B------:R-:W-:Y:S02]  /*1900*/  SHF.R.S32.HI R10, RZ, 0x2, R2.reuse ;  /* 0x00000002ff0a7819 */ /* 0x100fe40000011402 */
[----:B------:R-:W-:-:S04]  /*1910*/  SHF.R.S32.HI R3, RZ, 0x1f, R2 ;  /* 0x0000001fff037819 */ /* 0x000fc80000011402 */
[----:B------:R-:W-:-:S04]  /*1920*/  LEA.HI R3, R3, R10, RZ, 0x3 ;  /* 0x0000000a03037211 */ /* 0x000fc800078f18ff */
[----:B------:R-:W-:Y:S01]  /*1930*/  LOP3.LUT R3, R3, 0xfffffff8, RZ, 0xc0, !PT ;  /* 0xfffffff803037812 */ /* 0x000fe200078ec0ff */
[----:B------:R-:W-:Y:S06]  /*1940*/  @P0 EXIT ;  /* 0x000000000000094d */ /* 0x000fec0003800000 */
[----:B------:R-:W0:Y:S01]  /*1950*/  LDC.64 R16, c[0x0][0x5d0] ;  /* 0x00017400ff107b82 */ /* 0x000e220000000a00 */
[----:B------:R-:W-:Y:S01]  /*1960*/  LOP3.LUT R2, R2, 0x7ffffffc, RZ, 0xc0, !PT ;  /* 0x7ffffffc02027812 */ /* 0x000fe200078ec0ff */
[----:B------:R-:W-:Y:S01]  /*1970*/  IMAD.IADD R10, R10, 0x1, -R3 ;  /* 0x000000010a0a7824 */ /* 0x000fe200078e0a03 */
[----:B------:R-:W-:Y:S02]  /*1980*/  LEA.HI R3, R6, R5, RZ, 0x5 ;  /* 0x0000000506037211 */ /* 0x000fe400078f28ff */
[----:B---3-5:R-:W-:Y:S01]  /*1990*/  FSETP.NEU.AND P1, PT, R9, RZ, PT ;  /* 0x000000ff0900720b */ /* 0x028fe20003f2d000 */
[----:B------:R-:W-:Y:S01]  /*19a0*/  IMAD.IADD R2, R5, 0x1, -R2 ;  /* 0x0000000105027824 */ /* 0x000fe200078e0a02 */
[----:B------:R-:W-:Y:S02]  /*19b0*/  SHF.R.S32.HI R11, RZ, 0x1f, R10 ;  /* 0x0000001fff0b7819 */ /* 0x000fe4000001140a */
[----:B------:R-:W-:Y:S01]  /*19c0*/  SHF.R.S32.HI R5, RZ, 0x5, R3 ;  /* 0x00000005ff057819 */ /* 0x000fe20000011403 */
[----:B------:R-:W-:-:S02]  /*19d0*/  IMAD.SHL.U32 R7, R2, 0x2, RZ ;  /* 0x0000000202077824 */ /* 0x000fc400078e00ff */
[----:B------:R-:W-:-:S03]  /*19e0*/  IMAD.WIDE R2, R13, 0x80, R10 ;  /* 0x000000800d027825 */ /* 0x000fc600078e020a */
[----:B------:R-:W-:Y:S01]  /*19f0*/  SHF.R.S32.HI R13, RZ, 0x1f, R7 ;  /* 0x0000001fff0d7819 */ /* 0x000fe20000011407 */
[C---:B------:R-:W-:Y:S01]  /*1a00*/  IMAD R11, R5.reuse, -0x10, -R4 ;  /* 0xfffffff0050b7824 */ /* 0x040fe200078e0a04 */
[----:B------:R-:W-:Y:S01]  /*1a10*/  IADD3 R4, P0, R0, R7, RZ ;  /* 0x0000000700047210 */ /* 0x000fe20007f1e0ff */
[----:B------:R-:W-:-:S03]  /*1a20*/  IMAD.WIDE R2, R5, 0x10, R2 ;  /* 0x0000001005027825 */ /* 0x000fc600078e0202 */
[----:B------:R-:W-:Y:S02]  /*1a30*/  LEA.HI.X.SX32 R5, R0, R13, 0x1, P0 ;  /* 0x0000000d00057211 */ /* 0x000fe400000f0eff */
[----:B------:R-:W-:Y:S01]  /*1a40*/  IADD3 R10, R11, UR4, -R10 ;  /* 0x000000040b0a7c10 */ /* 0x000fe2000fffe80a */
[-C--:B0-----:R-:W-:Y:S01]  /*1a50*/  IMAD R6, R3, R16.reuse, RZ ;  /* 0x0000001003067224 */ /* 0x081fe200078e02ff */
[----:B------:R-:W-:Y:S01]  /*1a60*/  IADD3 R0, -R7, UR5, -R0 ;  /* 0x0000000507007c10 */ /* 0x000fe2000fffe900 */
[----:B------:R-:W-:Y:S01]  /*1a70*/  IMAD.WIDE.U32 R14, R2, R16, R4 ;  /* 0x00000010020e7225 */ /* 0x000fe200078e0004 */
[----:B------:R-:W-:Y:S02]  /*1a80*/  ISETP.GT.AND P2, PT, R10, RZ, PT ;  /* 0x000000ff0a00720c */ /* 0x000fe40003f44270 */
[--C-:B------:R-:W-:Y:S01]  /*1a90*/  SHF.L.U64.HI R20, R16, 0x3, R17.reuse ;  /* 0x0000000310147819 */ /* 0x100fe20000010211 */
[----:B------:R-:W-:Y:S01]  /*1aa0*/  IMAD R19, R2, R17, R6 ;  /* 0x0000001102137224 */ /* 0x000fe200078e0206 */
[C---:B------:R-:W-:Y:S01]  /*1ab0*/  SHF.L.U64.HI R11, R16.reuse, 0x6, R17 ;  /* 0x00000006100b7819 */ /* 0x040fe20000010211 */
[----:B------:R-:W-:Y:S01]  /*1ac0*/  IMAD.SHL.U32 R21, R16, 0x8, RZ ;  /* 0x0000000810157824 */ /* 0x000fe200078e00ff */
[----:B------:R-:W-:Y:S01]  /*1ad0*/  ISETP.GT.AND P0, PT, R0, RZ, P2 ;  /* 0x000000ff0000720c */ /* 0x000fe20001704270 */
[----:B------:R-:W-:-:S02]  /*1ae0*/  IMAD.SHL.U32 R16, R16, 0x40, RZ ;  /* 0x0000004010107824 */ /* 0x000fc400078e00ff */
[----:B------:R-:W-:Y:S01]  /*1af0*/  IMAD.IADD R19, R15, 0x1, R19 ;  /* 0x000000010f137824 */ /* 0x000fe200078e0213 */
[----:B------:R-:W-:Y:S09]  /*1b00*/  @!P1 BRA `(.L_x_28) ;  /* 0x0000005000dc9947 */ /* 0x000ff20003800000 */
[----:B------:R-:W-:Y:S01]  /*1b10*/  ULDC.64 UR6, c[0x0][0x5b0] ;  /* 0x00016c0000067ab9 */ /* 0x000fe20000000a00 */
[----:B------:R-:W-:Y:S01]  /*1b20*/  ULDC.64 UR8, c[0x0][0x5a8] ;  /* 0x00016a0000087ab9 */ /* 0x000fe20000000a00 */
[----:B------:R-:W-:Y:S01]  /*1b30*/  IMAD R17, R3, UR6, RZ ;  /* 0x0000000603117c24 */ /* 0x000fe2000f8e02ff */
[----:B------:R-:W-:Y:S01]  /*1b40*/  ULDC.64 UR4, c[0x0][0x5c8] ;  /* 0x0001720000047ab9 */ /* 0x000fe20000000a00 */
[----:B------:R-:W-:-:S04]  /*1b50*/  IMAD.WIDE.U32 R6, R2, UR6, R4 ;  /* 0x0000000602067c25 */ /* 0x000fc8000f8e0004 */
[----:B------:R-:W-:Y:S01]  /*1b60*/  IMAD R17, R2, UR7, R17 ;  /* 0x0000000702117c24 */ /* 0x000fe2000f8e0211 */
[----:B------:R-:W-:-:S03]  /*1b70*/  LEA R12, P1, R6, UR8, 0x1 ;  /* 0x00000008060c7c11 */ /* 0x000fc6000f8208ff */
[----:B------:R-:W-:-:S05]  /*1b80*/  IMAD.IADD R7, R7, 0x1, R17 ;  /* 0x0000000107077824 */ /* 0x000fca00078e0211 */
[----:B------:R-:W-:-:S05]  /*1b90*/  LEA.HI.X R13, R6, UR9, R7, 0x1, P1 ;  /* 0x00000009060d7c11 */ /* 0x000fca00088f0c07 */
[----:B------:R-:W2:Y:S01]  /*1ba0*/  @P0 LDG.E.LTC128B.U16 R15, desc[UR12][R12.64] ;  /* 0x0000000c0c0f0981 */ /* 0x000ea2000c1e1520 */
[----:B------:R-:W-:Y:S01]  /*1bb0*/  ISETP.GT.AND P1, PT, R0, 0x1, P2 ;  /* 0x000000010000780c */ /* 0x000fe20001724270 */
[----:B------:R-:W-:Y:S01]  /*1bc0*/  BSSY B0, `(.L_x_29) ;  /* 0x000000b000007945 */ /* 0x000fe20003800000 */
[----:B--2---:R-:W-:-:S04]  /*1bd0*/  IMAD.U32 R6, R15, 0x10000, RZ ;  /* 0x000100000f067824 */ /* 0x004fc800078e00ff */
[----:B------:R-:W-:Y:S01]  /*1be0*/  FMUL R7, R6, R9 ;  /* 0x0000000906077220 */ /* 0x000fe20000400000 */
[----:B------:R-:W-:-:S03]  /*1bf0*/  LEA R6, P3, R14, UR4, 0x1 ;  /* 0x000000040e067c11 */ /* 0x000fc6000f8608ff */
[----:B------:R-:W-:Y:S01]  /*1c00*/  FFMA R7, R88, R8, R7 ;  /* 0x0000000858077223 */ /* 0x000fe20000000007 */
[----:B------:R-:W-:-:S04]  /*1c10*/  PRMT R88, R15, 0x7610, R88 ;  /* 0x000076100f587816 */ /* 0x000fc80000000058 */
[----:B------:R-:W-:Y:S02]  /*1c20*/  F2FP.BF16.F32.PACK_AB R18, RZ, R7 ;  /* 0x00000007ff12723e */ /* 0x000fe400000010ff */
[----:B------:R-:W-:-:S05]  /*1c30*/  LEA.HI.X R7, R14, UR5, R19, 0x1, P3 ;  /* 0x000000050e077c11 */ /* 0x000fca00098f0c13 */
[----:B------:R0:W-:Y:S01]  /*1c40*/  @P0 STG.E.U16 desc[UR12][R6.64], R18 ;  /* 0x0000001206000986 */ /* 0x0001e2000c10150c */
[----:B------:R-:W-:Y:S05]  /*1c50*/  @!P1 BRA `(.L_x_30) ;  /* 0x0000000000049947 */ /* 0x000fea0003800000 */
[----:B------:R1:W5:Y:S02]  /*1c60*/  LDG.E.LTC128B.U16 R88, desc[UR12][R12.64+0x2] ;  /* 0x0000020c0c587981 */ /* 0x000364000c1e1520 */
.L_x_30:
[----:B------:R-:W-:Y:S05]  /*1c70*/  BSYNC B0 ;  /* 0x0000000000007941 */ /* 0x000fea0003800000 */
.L_x_29:
[----:B------:R-:W-:Y:S01]  /*1c80*/  USHF.L.U32 UR4, UR6, 0x3, URZ ;  /* 0x0000000306047899 */ /* 0x000fe2000800063f */
[----:B0----5:R-:W-:Y:S01]  /*1c90*/  IMAD.U32 R18, R88, 0x10000, RZ ;  /* 0x0001000058127824 */ /* 0x021fe200078e00ff */
[----:B------:R-:W-:Y:S01]  /*1ca0*/  USHF.L.U64.HI UR5, UR6, 0x3, UR7 ;  /* 0x0000000306057899 */ /* 0x000fe20008010207 */
[----:B------:R-:W-:Y:S02]  /*1cb0*/  ISETP.GT.AND P0, PT, R10, 0x8, PT ;  /* 0x000000080a00780c */ /* 0x000fe40003f04270 */
[----:B------:R-:W-:Y:S01]  /*1cc0*/  FMUL R22, R18, R9 ;  /* 0x0000000912167220 */ /* 0x000fe20000400000 */
[----:B------:R-:W-:Y:S01]  /*1cd0*/  IMAD.U32 R14, RZ, RZ, UR4 ;  /* 0x00000004ff0e7e24 */ /* 0x000fe2000f8e00ff */
[----:B------:R-:W-:Y:S01]  /*1ce0*/  ISETP.GT.AND P3, PT, R0, RZ, P0 ;  /* 0x000000ff0000720c */ /* 0x000fe20000764270 */
[----:B------:R-:W-:Y:S02]  /*1cf0*/  IMAD.U32 R15, RZ, RZ, UR5 ;  /* 0x00000005ff0f7e24 */ /* 0x000fe4000f8e00ff */
[----:B------:R-:W-:Y:S01]  /*1d00*/  FFMA R22, R89, R8, R22 ;  /* 0x0000000859167223 */ /* 0x000fe20000000016 */
[----:B------:R-:W-:-:S04]  /*1d10*/  IMAD.WIDE.U32 R18, R2, UR6, R14 ;  /* 0x0000000602127c25 */ /* 0x000fc8000f8e000e */
[----:B------:R-:W-:Y:S02]  /*1d20*/  F2FP.BF16.F32.PACK_AB R89, RZ, R22 ;  /* 0x00000016ff59723e */ /* 0x000fe400000010ff */
[----:B------:R-:W-:-:S03]  /*1d30*/  IADD3 R23, P4, R4, R18, RZ ;  /* 0x0000001204177210 */ /* 0x000fc60007f9e0ff */
[----:B------:R0:W-:Y:S01]  /*1d40*/  @P1 STG.E.U16 desc[UR12][R6.64+0x2], R89 ;  /* 0x0000025906001986 */ /* 0x0001e2000c10150c */
[----:B------:R-:W-:Y:S02]  /*1d50*/  IADD3.X R22, R5, R17, R19, P4, !PT ;  /* 0x0000001105167210 */ /* 0x000fe400027fe413 */
[----:B------:R-:W-:-:S04]  /*1d60*/  LEA R18, P4, R23, UR8, 0x1 ;  /* 0x0000000817127c11 */ /* 0x000fc8000f8808ff */
[----:B------:R-:W-:-:S05]  /*1d70*/  LEA.HI.X R19, R23, UR9, R22, 0x1, P4 ;  /* 0x0000000917137c11 */ /* 0x000fca000a0f0c16 */
[----:B------:R-:W2:Y:S01]  /*1d80*/  @P3 LDG.E.LTC128B.U16 R88, desc[UR12][R18.64] ;  /* 0x0000000c12583981 */ /* 0x000ea2000c1e1520 */
[C---:B------:R-:W-:Y:S01]  /*1d90*/  IMAD.SHL.U32 R17, R21.reuse, 0x2, RZ ;  /* 0x0000000215117824 */ /* 0x040fe200078e00ff */
[----:B------:R-:W-:Y:S01]  /*1da0*/  SHF.L.U64.HI R21, R21, 0x1, R20 ;  /* 0x0000000115157819 */ /* 0x000fe20000010214 */
[----:B------:R-:W-:Y:S01]  /*1db0*/  BSSY B0, `(.L_x_31) ;  /* 0x000000b000007945 */ /* 0x000fe20003800000 */
[----:B------:R-:W-:Y:S01]  /*1dc0*/  ISETP.GT.AND P1, PT, R0, 0x1, P0 ;  /* 0x000000010000780c */ /* 0x000fe20000724270 */
[----:B--2---:R-:W-:-:S04]  /*1dd0*/  IMAD.U32 R22, R88, 0x10000, RZ ;  /* 0x0001000058167824 */ /* 0x004fc800078e00ff */
[----:B------:R-:W-:Y:S01]  /*1de0*/  FMUL R23, R22, R9 ;  /* 0x0000000916177220 */ /* 0x000fe20000400000 */
[----:B------:R-:W-:-:S03]  /*1df0*/  IADD3 R22, P4, R17, R6, RZ ;  /* 0x0000000611167210 */ /* 0x000fc60007f9e0ff */
[----:B------:R-:W-:-:S05]  /*1e00*/  FFMA R23, R90, R8, R23 ;  /* 0x000000085a177223 */ /* 0x000fca0000000017 */
[----:B------:R-:W-:Y:S01]  /*1e10*/  F2FP.BF16.F32.PACK_AB R20, RZ, R23 ;  /* 0x00000017ff14723e */ /* 0x000fe200000010ff */
[----:B------:R-:W-:-:S05]  /*1e20*/  IMAD.X R23, R21, 0x1, R7, P4 ;  /* 0x0000000115177824 */ /* 0x000fca00020e0607 */
[----:B------:R0:W-:Y:S01]  /*1e30*/  @P3 STG.E.U16 desc[UR12][R22.64], R20 ;  /* 0x0000001416003986 */ /* 0x0001e2000c10150c */
[----:B------:R-:W-:Y:S05]  /*1e40*/  @!P1 BRA `(.L_x_32) ;  /* 0x0000000000049947 */ /* 0x000fea0003800000 */
[----:B------:R2:W5:Y:S02]  /*1e50*/  LDG.E.LTC128B.U16 R88, desc[UR12][R18.64+0x2] ;  /* 0x0000020c12587981 */ /* 0x000564000c1e1520 */
.L_x_32:
[----:B------:R-:W-:Y:S05]  /*1e60*/  BSYNC B0 ;  /* 0x0000000000007941 */ /* 0x000fea0003800000 */
.L_x_31:
[----:B0----5:R-:W-:Y:S01]  /*1e70*/  IMAD.U32 R20, R88, 0x10000, RZ ;  /* 0x0001000058147824 */ /* 0x021fe200078e00ff */
[----:B------:R-:W-:Y:S01]  /*1e80*/  ISETP.GT.AND P3, PT, R0, 0x8, P2 ;  /* 0x000000080000780c */ /* 0x000fe20001764270 */
[----:B------:R-:W-:Y:S02]  /*1e90*/  BSSY B0, `(.L_x_33) ;  /* 0x0000007000007945 */ /* 0x000fe40003800000 */
[----:B------:R-:W-:-:S04]  /*1ea0*/  FMUL R20, R20, R9 ;  /* 0x0000000914147220 */ /* 0x000fc80000400000 */
[----:B------:R-:W-:-:S05]  /*1eb0*/  FFMA R20, R91, R8, R20 ;  /* 0x000000085b147223 */ /* 0x000fca0000000014 */
[----:B------:R-:W-:-:S05]  /*1ec0*/  F2FP.BF16.F32.PACK_AB R20, RZ, R20 ;  /* 0x00000014ff14723e */ /* 0x000fca00000010ff */
[----:B------:R0:W-:Y:S01]  /*1ed0*/  @P1 STG.E.U16 desc[UR12][R22.64+0x2], R20 ;  /* 0x0000021416001986 */ /* 0x0001e2000c10150c */
[----:B------:R-:W-:Y:S05]  /*1ee0*/  @!P3 BRA `(.L_x_34) ;  /* 0x000000000004b947 */ /* 0x000fea0003800000 */
[----:B------:R3:W5:Y:S02]  /*1ef0*/  LDG.E.LTC128B.U16 R88, desc[UR12][R12.64+0x10] ;  /* 0x0000100c0c587981 */ /* 0x000764000c1e1520 */
.L_x_34:
[----:B------:R-:W-:Y:S05]  /*1f00*/  BSYNC B0 ;  /* 0x0000000000007941 */ /* 0x000fea0003800000 */
.L_x_33:
        /* <DEDUP_REMOVED lines=9> */
.L_x_36:
[----:B------:R-:W-:Y:S05]  /*1fa0*/  BSYNC B0 ;  /* 0x0000000000007941 */ /* 0x000fea0003800000 */
.L_x_35:
[----:B-----5:R-:W-:Y:S01]  /*1fb0*/  IMAD.U32 R20, R88, 0x10000, RZ ;  /* 0x0001000058147824 */ /* 0x020fe200078e00ff */
        /* <DEDUP_REMOVED lines=8> */
.L_x_38:
[----:B------:R-:W-:Y:S05]  /*2040*/  BSYNC B0 ;  /* 0x0000000000007941 */ /* 0x000fea0003800000 */
.L_x_37:
        /* <DEDUP_REMOVED lines=9> */
.L_x_40:
[----:B------:R-:W-:Y:S05]  /*20e0*/  BSYNC B0 ;  /* 0x0000000000007941 */ /* 0x000fea0003800000 */
.L_x_39:
        /* <DEDUP_REMOVED lines=9> */
.L_x_42:
[----:B------:R-:W-:Y:S05]  /*2180*/  BSYNC B0 ;  /* 0x0000000000007941 */ /* 0x000fea0003800000 */
.L_x_41:
        /* <DEDUP_REMOVED lines=9> */
.L_x_44:
[----:B------:R-:W-:Y:S05]  /*2220*/  BSYNC B0 ;  /* 0x0000000000007941 */ /* 0x000fea0003800000 */
.L_x_43:
        /* <DEDUP_REMOVED lines=9> */
.L_x_46:
[----:B------:R-:W-:Y:S05]  /*22c0*/  BSYNC B0 ;  /* 0x0000000000007941 */ /* 0x000fea0003800000 */
.L_x_45:
        /* <DEDUP_REMOVED lines=9> */
.L_x_48:
[----:B------:R-:W-:Y:S05]  /*2360*/  BSYNC B0 ;  /* 0x0000000000007941 */ /* 0x000fea0003800000 */
.L_x_47:
        /* <DEDUP_REMOVED lines=9> */
.L_x_50:
[----:B------:R-:W-:Y:S05]  /*2400*/  BSYNC B0 ;  /* 0x0000000000007941 */ /* 0x000fea0003800000 */
.L_x_49:
        /* <DEDUP_REMOVED lines=9> */
.L_x_52:
[----:B------:R-:W-:Y:S05]  /*24a0*/  BSYNC B0 ;  /* 0x0000000000007941 */ /* 0x000fea0003800000 */
.L_x_51:
        /* <DEDUP_REMOVED lines=9> */
.L_x_54:
[----:B------:R-:W-:Y:S05]  /*2540*/  BSYNC B0 ;  /* 0x0000000000007941 */ /* 0x000fea0003800000 */
.L_x_53:
        /* <DEDUP_REMOVED lines=9> */
.L_x_56:
[----:B------:R-:W-:Y:S05]  /*25e0*/  BSYNC B0 ;  /* 0x0000000000007941 */ /* 0x000fea0003800000 */
.L_x_55:
        /* <DEDUP_REMOVED lines=9> */
.L_x_58:
[----:B------:R-:W-:Y:S05]  /*2680*/  BSYNC B0 ;  /* 0x0000000000007941 */ /* 0x000fea0003800000 */
.L_x_57:
        /* <DEDUP_REMOVED lines=9> */
.L_x_60:
[----:B------:R-:W-:Y:S05]  /*2720*/  BSYNC B0 ;  /* 0x0000000000007941 */ /* 0x000fea0003800000 */
.L_x_59:
        /* <DEDUP_REMOVED lines=9> */
.L_x_62:
[----:B------:R-:W-:Y:S05]  /*27c0*/  BSYNC B0 ;  /* 0x0000000000007941 */ /* 0x000fea0003800000 */
.L_x_61:
        /* <DEDUP_REMOVED lines=9> */
.L_x_64:
[----:B------:R-:W-:Y:S05]  /*2860*/  BSYNC B0 ;  /* 0x0000000000007941 */ /* 0x000fea0003800000 */
.L_x_63:
        /* <DEDUP_REMOVED lines=9> */
.L_x_66:
[----:B------:R-:W-:Y:S05]  /*2900*/  BSYNC B0 ;  /* 0x0000000000007941 */ /* 0x000fea0003800000 */
.L_x_65:
        /* <DEDUP_REMOVED lines=9> */
.L_x_68:
[----:B------:R-:W-:Y:S05]  /*29a0*/  BSYNC B0 ;  /* 0x0000000000007941 */ /* 0x000fea0003800000 */
.L_x_67:
        /* <DEDUP_REMOVED lines=9> */
.L_x_70:
[----:B------:R-:W-:Y:S05]  /*2a40*/  BSYNC B0 ;  /* 0x0000000000007941 */ /* 0x000fea0003800000 */
.L_x_69:
        /* <DEDUP_REMOVED lines=9> */
.L_x_72:
[----:B------:R-:W-:Y:S05]  /*2ae0*/  BSYNC B0 ;  /* 0x0000000000007941 */ /* 0x000fea0003800000 */
.L_x_71:
        /* <DEDUP_REMOVED lines=9> */
.L_x_74:
[----:B------:R-:W-:Y:S05]  /*2b80*/  BSYNC B0 ;  /* 0x0000000000007941 */ /* 0x000fea0003800000 */
.L_x_73:
        /* <DEDUP_REMOVED lines=9> */
.L_x_76:
[----:B------:R-:W-:Y:S05]  /*2c20*/  BSYNC B0 ;  /* 0x0000000000007941 */ /* 0x000fea0003800000 */
.L_x_75:
        /* <DEDUP_REMOVED lines=9> */
.L_x_78:
[----:B------:R-:W-:Y:S05]  /*2cc0*/  BSYNC B0 ;  /* 0x0000000000007941 */ /* 0x000fea0003800000 */
.L_x_77:
        /* <DEDUP_REMOVED lines=9> */
.L_x_80:
[----:B------:R-:W-:Y:S05]  /*2d60*/  BSYNC B0 ;  /* 0x0000000000007941 */ /* 0x000fea0003800000 */
.L_x_79:
        /* <DEDUP_REMOVED lines=9> */
.L_x_82:
[----:B------:R-:W-:Y:S05]  /*2e00*/  BSYNC B0 ;  /* 0x0000000000007941 */ /* 0x000fea0003800000 */
.L_x_81:
        /* <DEDUP_REMOVED lines=9> */
.L_x_84:
[----:B------:R-:W-:Y:S05]  /*2ea0*/  BSYNC B0 ;  /* 0x0000000000007941 */ /* 0x000fea0003800000 */
.L_x_83:
        /* <DEDUP_REMOVED lines=9> */
.L_x_86:
[----:B------:R-:W-:Y:S05]  /*2f40*/  BSYNC B0 ;  /* 0x0000000000007941 */ /* 0x000fea0003800000 */
.L_x_85:
        /* <DEDUP_REMOVED lines=9> */
.L_x_88:
[----:B------:R-:W-:Y:S05]  /*2fe0*/  BSYNC B0 ;  /* 0x0000000000007941 */ /* 0x000fea0003800000 */
.L_x_87:
        /* <DEDUP_REMOVED lines=9> */
.L_x_90:
[----:B------:R-:W-:Y:S05]  /*3080*/  BSYNC B0 ;  /* 0x0000000000007941 */ /* 0x000fea0003800000 */
.L_x_89:
        /* <DEDUP_REMOVED lines=9> */
.L_x_92:
[----:B------:R-:W-:Y:S05]  /*3120*/  BSYNC B0 ;  /* 0x0000000000007941 */ /* 0x000fea0003800000 */
.L_x_91:
        /* <DEDUP_REMOVED lines=9> */
.L_x_94:
[----:B------:R-:W-:Y:S05]  /*31c0*/  BSYNC B0 ;  /* 0x0000000000007941 */ /* 0x000fea0003800000 */
.L_x_93:
        /* <DEDUP_REMOVED lines=9> */
.L_x_96:
[----:B------:R-:W-:Y:S05]  /*3260*/  BSYNC B0 ;  /* 0x0000000000007941 */ /* 0x000fea0003800000 */
.L_x_95:
        /* <DEDUP_REMOVED lines=9> */
.L_x_98:
[----:B------:R-:W-:Y:S05]  /*3300*/  BSYNC B0 ;  /* 0x0000000000007941 */ /* 0x000fea0003800000 */
.L_x_97:
        /* <DEDUP_REMOVED lines=9> */
.L_x_100:
[----:B------:R-:W-:Y:S05]  /*33a0*/  BSYNC B0 ;  /* 0x0000000000007941 */ /* 0x000fea0003800000 */
.L_x_99:
        /* <DEDUP_REMOVED lines=9> */
.L_x_102:
[----:B------:R-:W-:Y:S05]  /*3440*/  BSYNC B0 ;  /* 0x0000000000007941 */ /* 0x000fea0003800000 */
.L_x_101:
        /* <DEDUP_REMOVED lines=9> */
.L_x_104:
[----:B------:R-:W-:Y:S05]  /*34e0*/  BSYNC B0 ;  /* 0x0000000000007941 */ /* 0x000fea0003800000 */
.L_x_103:
        /* <DEDUP_REMOVED lines=9> */
.L_x_106:
[----:B------:R-:W-:Y:S05]  /*3580*/  BSYNC B0 ;  /* 0x0000000000007941 */ /* 0x000fea0003800000 */
.L_x_105:
        /* <DEDUP_REMOVED lines=9> */
.L_x_108:
[----:B------:R-:W-:Y:S05]  /*3620*/  BSYNC B0 ;  /* 0x0000000000007941 */ /* 0x000fea0003800000 */
.L_x_107:
        /* <DEDUP_REMOVED lines=9> */
.L_x_110:
[----:B------:R-:W-:Y:S05]  /*36c0*/  BSYNC B0 ;  /* 0x0000000000007941 */ /* 0x000fea0003800000 */
.L_x_109:
        /* <DEDUP_REMOVED lines=9> */
.L_x_112:
[----:B------:R-:W-:Y:S05]  /*3760*/  BSYNC B0 ;  /* 0x0000000000007941 */ /* 0x000fea0003800000 */
.L_x_111:
        /* <DEDUP_REMOVED lines=9> */
.L_x_114:
[----:B------:R-:W-:Y:S05]  /*3800*/  BSYNC B0 ;  /* 0x0000000000007941 */ /* 0x000fea0003800000 */
.L_x_113:
        /* <DEDUP_REMOVED lines=9> */
.L_x_116:
[----:B------:R-:W-:Y:S05]  /*38a0*/  BSYNC B0 ;  /* 0x0000000000007941 */ /* 0x000fea0003800000 */
.L_x_115:
        /* <DEDUP_REMOVED lines=9> */
.L_x_118:
[----:B------:R-:W-:Y:S05]  /*3940*/  BSYNC B0 ;  /* 0x0000000000007941 */ /* 0x000fea0003800000 */
.L_x_117:
        /* <DEDUP_REMOVED lines=9> */
.L_x_120:
[----:B------:R-:W-:Y:S05]  /*39e0*/  BSYNC B0 ;  /* 0x0000000000007941 */ /* 0x000fea0003800000 */
.L_x_119:
        /* <DEDUP_REMOVED lines=9> */
.L_x_122:
[----:B------:R-:W-:Y:S05]  /*3a80*/  BSYNC B0 ;  /* 0x0000000000007941 */ /* 0x000fea0003800000 */
.L_x_121:
        /* <DEDUP_REMOVED lines=9> */
.L_x_124:
[----:B------:R-:W-:Y:S05]  /*3b20*/  BSYNC B0 ;  /* 0x0000000000007941 */ /* 0x000fea0003800000 */
.L_x_123:
        /* <DEDUP_REMOVED lines=9> */
.L_x_126:
[----:B------:R-:W-:Y:S05]  /*3bc0*/  BSYNC B0 ;  /* 0x0000000000007941 */ /* 0x000fea0003800000 */
.L_x_125:
        /* <DEDUP_REMOVED lines=9> */
.L_x_128:
[----:B------:R-:W-:Y:S05]  /*3c60*/  BSYNC B0 ;  /* 0x0000000000007941 */ /* 0x000fea0003800000 */
.L_x_127:
        /* <DEDUP_REMOVED lines=9> */
.L_x_130:
[----:B------:R-:W-:Y:S05]  /*3d00*/  BSYNC B0 ;  /* 0x0000000000007941 */ /* 0x000fea0003800000 */
.L_x_129:
        /* <DEDUP_REMOVED lines=9> */
.L_x_132:
[----:B------:R-:W-:Y:S05]  /*3da0*/  BSYNC B0 ;  /* 0x0000000000007941 */ /* 0x000fea0003800000 */
.L_x_131:
        /* <DEDUP_REMOVED lines=9> */
.L_x_134:
[----:B------:R-:W-:Y:S05]  /*3e40*/  BSYNC B0 ;  /* 0x0000000000007941 */ /* 0x000fea0003800000 */
.L_x_133:
        /* <DEDUP_REMOVED lines=9> */
.L_x_136:
[----:B------:R-:W-:Y:S05]  /*3ee0*/  BSYNC B0 ;  /* 0x0000000000007941 */ /* 0x000fea0003800000 */
.L_x_135:
        /* <DEDUP_REMOVED lines=9> */
.L_x_138:
[----:B------:R-:W-:Y:S05]  /*3f80*/  BSYNC B0 ;  /* 0x0000000000007941 */ /* 0x000fea0003800000 */
.L_x_137:
        /* <DEDUP_REMOVED lines=9> */
.L_x_140:
[----:B------:R-:W-:Y:S05]  /*4020*/  BSYNC B0 ;  /* 0x0000000000007941 */ /* 0x000fea0003800000 */
.L_x_139:
        /* <DEDUP_REMOVED lines=9> */
.L_x_142:
[----:B------:R-:W-:Y:S05]  /*40c0*/  BSYNC B0 ;  /* 0x0000000000007941 */ /* 0x000fea0003800000 */
.L_x_141:
        /* <DEDUP_REMOVED lines=9> */
.L_x_144:
[----:B------:R-:W-:Y:S05]  /*4160*/  BSYNC B0 ;  /* 0x0000000000007941 */ /* 0x000fea0003800000 */
.L_x_143:
        /* <DEDUP_REMOVED lines=9> */
.L_x_146:
[----:B------:R-:W-:Y:S05]  /*4200*/  BSYNC B0 ;  /* 0x0000000000007941 */ /* 0x000fea0003800000 */
.L_x_145:
        /* <DEDUP_REMOVED lines=9> */
.L_x_148:
[----:B------:R-:W-:Y:S05]  /*42a0*/  BSYNC B0 ;  /* 0x0000000000007941 */ /* 0x000fea0003800000 */
.L_x_147:
[----:B01-345:R-:W-:Y:S01]  /*42b0*/  IMAD.U32 R12, R88, 0x10000, RZ ;  /* 0x00010000580c7824 */ /* 0x03bfe200078e00ff */
        /* <DEDUP_REMOVED lines=8> */
.L_x_150:
[----:B------:R-:W-:Y:S05]  /*4340*/  BSYNC B0 ;  /* 0x0000000000007941 */ /* 0x000fea0003800000 */
.L_x_149:
[----:B0----5:R-:W-:Y:S01]  /*4350*/  IMAD.U32 R12, R88, 0x10000, RZ ;  /* 0x00010000580c7824 */ /* 0x021fe200078e00ff */
[----:B------:R-:W-:Y:S01]  /*4360*/  ISETP.GT.AND P1, PT, R0, 0x79, P0 ;  /* 0x000000790000780c */ /* 0x000fe20000724270 */
[----:B------:R-:W-:Y:S01]  /*4370*/  BSSY B0, `(.L_x_151) ;  /* 0x000000b000007945 */ /* 0x000fe20003800000 */
[----:B------:R-:W-:Y:S01]  /*4380*/  IADD3 R91, P0, R2, 0x40, RZ ;  /* 0x00000040025b7810 */ /* 0x000fe20007f1e0ff */
[----:B------:R-:W-:Y:S01]  /*4390*/  FMUL R13, R12, R9 ;  /* 0x000000090c0d7220 */ /* 0x000fe20000400000 */
[----:B------:R-:W-:-:S03]  /*43a0*/  @P3 IMAD.MOV.U32 R12, RZ, RZ, R22 ;  /* 0x000000ffff0c3224 */ /* 0x000fc600078e0016 */
[----:B------:R-:W-:-:S05]  /*43b0*/  FFMA R13, R150, R8, R13 ;  /* 0x00000008960d7223 */ /* 0x000fca000000000d */
[----:B------:R-:W-:-:S04]  /*43c0*/  F2FP.BF16.F32.PACK_AB R13, RZ, R13 ;  /* 0x0000000dff0d723e */ /* 0x000fc800000010ff */
[----:B------:R-:W-:Y:S01]  /*43d0*/  PRMT R20, R13, 0x7610, R20 ;  /* 0x000076100d147816 */ /* 0x000fe20000000014 */
[----:B------:R-:W-:-:S05]  /*43e0*/  @P3 IMAD.MOV.U32 R13, RZ, RZ, R23 ;  /* 0x000000ffff0d3224 */ /* 0x000fca00078e0017 */
[----:B------:R0:W-:Y:S01]  /*43f0*/  @P3 STG.E.U16 desc[UR12][R12.64+0xf0], R20 ;  /* 0x0000f0140c003986 */ /* 0x0001e2000c10150c */
[----:B------:R-:W-:Y:S05]  /*4400*/  @!P1 BRA `(.L_x_152) ;  /* 0x0000000000049947 */ /* 0x000fea0003800000 */
[----:B------:R3:W5:Y:S02]  /*4410*/  LDG.E.LTC128B.U16 R88, desc[UR12][R18.64+0xf2] ;  /* 0x0000f20c12587981 */ /* 0x000764000c1e1520 */
.L_x_152:
[----:B------:R-:W-:Y:S05]  /*4420*/  BSYNC B0 ;  /* 0x0000000000007941 */ /* 0x000fea0003800000 */
.L_x_151:
[----:B-----5:R-:W-:Y:S02]  /*4430*/  IMAD.U32 R2, R88, 0x10000, RZ ;  /* 0x0001000058027824 */ /* 0x020fe400078e00ff */
[----:B------:R-:W-:Y:S01]  /*4440*/  IMAD.X R3, RZ, RZ, R3, P0 ;  /* 0x000000ffff037224 */ /* 0x000fe200000e0603 */
[----:B------:R-:W-:Y:S01]  /*4450*/  ISETP.GT.AND P0, PT, R10, 0x40, PT ;  /* 0x000000400a00780c */ /* 0x000fe20003f04270 */
[----:B------:R-:W-:Y:S01]  /*4460*/  FMUL R2, R2, R9 ;  /* 0x0000000902027220 */ /* 0x000fe20000400000 */
[----:B0-----:R-:W-:Y:S02]  /*4470*/  IMAD.WIDE.U32 R12, R91, UR6, R4 ;  /* 0x000000065b0c7c25 */ /* 0x001fe4000f8e0004 */
[----:B------:R-:W-:Y:S02]  /*4480*/  ISETP.GT.AND P3, PT, R0, RZ, P0 ;  /* 0x000000ff0000720c */ /* 0x000fe40000764270 */
[----:B------:R-:W-:Y:S01]  /*4490*/  FFMA R2, R151, R8, R2 ;  /* 0x0000000897027223 */ /* 0x000fe20000000002 */
[----:B-123--:R-:W-:-:S04]  /*44a0*/  IMAD R18, R3, UR6, RZ ;  /* 0x0000000603127c24 */ /* 0x00efc8000f8e02ff */
[----:B------:R-:W-:Y:S01]  /*44b0*/  IMAD R93, R91, UR7, R18 ;  /* 0x000000075b5d7c24 */ /* 0x000fe2000f8e0212 */
[----:B------:R-:W-:Y:S02]  /*44c0*/  F2FP.BF16.F32.PACK_AB R18, RZ, R2 ;  /* 0x00000002ff12723e */ /* 0x000fe400000010ff */
[C---:B------:R-:W-:Y:S01]  /*44d0*/  LEA R2, P2, R12.reuse, UR8, 0x1 ;  /* 0x000000080c027c11 */ /* 0x040fe2000f8408ff */
[----:B------:R-:W-:Y:S02]  /*44e0*/  IMAD.IADD R3, R13, 0x1, R93 ;  /* 0x000000010d037824 */ /* 0x000fe400078e025d */
[----:B------:R0:W-:Y:S03]  /*44f0*/  @P1 STG.E.U16 desc[UR12][R22.64+0xf2], R18 ;  /* 0x0000f21216001986 */ /* 0x0001e6000c10150c */
        /* <DEDUP_REMOVED lines=15> */
.L_x_154:
[----:B------:R-:W-:Y:S05]  /*45f0*/  BSYNC B0 ;  /* 0x0000000000007941 */ /* 0x000fea0003800000 */
.L_x_153:
[----:B------:R-:W-:Y:S01]  /*4600*/  IMAD.WIDE.U32 R14, R91, UR6, R14 ;  /* 0x000000065b0e7c25 */ /* 0x000fe2000f8e000e */
[----:B------:R-:W-:Y:S01]  /*4610*/  ISETP.GT.AND P1, PT, R10, 0x48, PT ;  /* 0x000000480a00780c */ /* 0x000fe20003f24270 */
[----:B------:R-:W-:Y:S02]  /*4620*/  BSSY B0, `(.L_x_155) ;  /* 0x000000f000007945 */ /* 0x000fe40003800000 */
[----:B-----5:R-:W-:Y:S01]  /*4630*/  IMAD.U32 R16, R88, 0x10000, RZ ;  /* 0x0001000058107824 */ /* 0x020fe200078e00ff */
[----:B0-----:R-:W-:Y:S01]  /*4640*/  IADD3 R11, P3, R4, R14, RZ ;  /* 0x0000000e040b7210 */ /* 0x001fe20007f7e0ff */
[----:B------:R-:W-:Y:S02]  /*4650*/  @P2 IMAD.MOV.U32 R10, RZ, RZ, R12 ;  /* 0x000000ffff0a2224 */ /* 0x000fe400078e000c */
[----:B------:R-:W-:Y:S01]  /*4660*/  FMUL R16, R16, R9 ;  /* 0x0000000910107220 */ /* 0x000fe20000400000 */
[----:B------:R-:W-:Y:S02]  /*4670*/  IADD3.X R14, R5, R93, R15, P3, !PT ;  /* 0x0000005d050e7210 */ /* 0x000fe40001ffe40f */
[----:B------:R-:W-:Y:S01]  /*4680*/  LEA R4, P4, R11, UR8, 0x1 ;  /* 0x000000080b047c11 */ /* 0x000fe2000f8808ff */
[----:B------:R-:W-:Y:S01]  /*4690*/  FFMA R16, R25, R8, R16 ;  /* 0x0000000819107223 */ /* 0x000fe20000000010 */
[----:B------:R-:W-:-:S02]  /*46a0*/  ISETP.GT.AND P3, PT, R0, RZ, P1 ;  /* 0x000000ff0000720c */ /* 0x000fc40000f64270 */
[----:B------:R-:W-:Y:S01]  /*46b0*/  LEA.HI.X R5, R11, UR9, R14, 0x1, P4 ;  /* 0x000000090b057c11 */ /* 0x000fe2000a0f0c0e */
[----:B------:R-:W-:Y:S01]  /*46c0*/  @P2 IMAD.MOV.U32 R11, RZ, RZ, R13 ;  /* 0x000000ffff0b2224 */ /* 0x000fe200078e000d */
[----:B------:R-:W-:-:S05]  /*46d0*/  F2FP.BF16.F32.PACK_AB R16, RZ, R16 ;  /* 0x00000010ff10723e */ /* 0x000fca00000010ff */
[----:B------:R0:W-:Y:S04]  /*46e0*/  @P2 STG.E.U16 desc[UR12][R10.64+0x2], R16 ;  /* 0x000002100a002986 */ /* 0x0001e8000c10150c */
[----:B------:R-:W-:Y:S05]  /*46f0*/  @!P3 BRA `(.L_x_156) ;  /* 0x000000000004b947 */ /* 0x000fea0003800000 */
[----:B------:R2:W5:Y:S02]  /*4700*/  LDG.E.LTC128B.U16 R88, desc[UR12][R4.64] ;  /* 0x0000000c04587981 */ /* 0x000564000c1e1520 */
.L_x_156:
[----:B------:R-:W-:Y:S05]  /*4710*/  BSYNC B0 ;  /* 0x0000000000007941 */ /* 0x000fea0003800000 */
.L_x_155:
[----:B0----5:R-:W-:Y:S01]  /*4720*/  IMAD.U32 R10, R88, 0x10000, RZ ;  /* 0x00010000580a7824 */ /* 0x021fe200078e00ff */
[----:B------:R-:W-:Y:S01]  /*4730*/  IADD3 R14, P4, R12, R17, RZ ;  /* 0x000000110c0e7210 */ /* 0x000fe20007f9e0ff */
[----:B------:R-:W-:Y:S01]  /*4740*/  BSSY B0, `(.L_x_157) ;  /* 0x0000009000007945 */ /* 0x000fe20003800000 */
[----:B------:R-:W-:Y:S01]  /*4750*/  ISETP.GT.AND P2, PT, R0, 0x1, P1 ;  /* 0x000000010000780c */ /* 0x000fe20000f44270 */
[----:B------:R-:W-:Y:S02]  /*4760*/  FMUL R11, R10, R9 ;  /* 0x000000090a0b7220 */ /* 0x000fe40000400000 */
[----:B------:R-:W-:Y:S02]  /*4770*/  IMAD.X R15, R13, 0x1, R21, P4 ;  /* 0x000000010d0f7824 */ /* 0x000fe400020e0615 */
[----:B------:R-:W-:-:S05]  /*4780*/  FFMA R11, R26, R8, R11 ;  /* 0x000000081a0b7223 */ /* 0x000fca000000000b */
[----:B------:R-:W-:-:S05]  /*4790*/  F2FP.BF16.F32.PACK_AB R11, RZ, R11 ;  /* 0x0000000bff0b723e */ /* 0x000fca00000010ff */
[----:B------:R0:W-:Y:S01]  /*47a0*/  @P3 STG.E.U16 desc[UR12][R14.64], R11 ;  /* 0x0000000b0e003986 */ /* 0x0001e2000c10150c */
[----:B------:R-:W-:Y:S05]  /*47b0*/  @!P2 BRA `(.L_x_158) ;  /* 0x000000000004a947 */ /* 0x000fea0003800000 */
[----:B------:R3:W5:Y:S02]  /*47c0*/  LDG.E.LTC128B.U16 R88, desc[UR12][R4.64+0x2] ;  /* 0x0000020c04587981 */ /* 0x000764000c1e1520 */
.L_x_158:
[----:B------:R-:W-:Y:S05]  /*47d0*/  BSYNC B0 ;  /* 0x0000000000007941 */ /* 0x000fea0003800000 */
.L_x_157:
[----:B-----5:R-:W-:Y:S01]  /*47e0*/  IMAD.U32 R10, R88, 0x10000, RZ ;  /* 0x00010000580a7824 */ /* 0x020fe200078e00ff */
[----:B------:R-:W-:Y:S01]  /*47f0*/  ISETP.GT.AND P3, PT, R0, 0x8, P0 ;  /* 0x000000080000780c */ /* 0x000fe20000764270 */
[----:B0-----:R-:W-:Y:S01]  /*4800*/  @P2 IMAD.MOV.U32 R11, RZ, RZ, R15 ;  /* 0x000000ffff0b2224 */ /* 0x001fe200078e000f */
[----:B------:R-:W-:Y:S01]  /*4810*/  BSSY B0, `(.L_x_159) ;  /* 0x0000009000007945 */ /* 0x000fe20003800000 */
[----:B------:R-:W-:-:S04]  /*4820*/  FMUL R10, R10, R9 ;  /* 0x000000090a0a7220 */ /* 0x000fc80000400000 */
[----:B------:R-:W-:-:S05]  /*4830*/  FFMA R10, R27, R8, R10 ;  /* 0x000000081b0a7223 */ /* 0x000fca000000000a */
[----:B------:R-:W-:-:S04]  /*4840*/  F2FP.BF16.F32.PACK_AB R10, RZ, R10 ;  /* 0x0000000aff0a723e */ /* 0x000fc800000010ff */
[----:B------:R-:W-:Y:S01]  /*4850*/  PRMT R16, R10, 0x7610, R16 ;  /* 0x000076100a107816 */ /* 0x000fe20000000010 */
[----:B------:R-:W-:-:S05]  /*4860*/  @P2 IMAD.MOV.U32 R10, RZ, RZ, R14 ;  /* 0x000000ffff0a2224 */ /* 0x000fca00078e000e */
[----:B------:R0:W-:Y:S01]  /*4870*/  @P2 STG.E.U16 desc[UR12][R10.64+0x2], R16 ;  /* 0x000002100a002986 */ /* 0x0001e2000c10150c */
[----:B------:R-:W-:Y:S05]  /*4880*/  @!P3 BRA `(.L_x_160) ;  /* 0x000000000004b947 */ /* 0x000fea0003800000 */
[----:B------:R4:W5:Y:S02]  /*4890*/  LDG.E.LTC128B.U16 R88, desc[UR12][R2.64+0x10] ;  /* 0x0000100c02587981 */ /* 0x000964000c1e1520 */
.L_x_160:
[----:B------:R-:W-:Y:S05]  /*48a0*/  BSYNC B0 ;  /* 0x0000000000007941 */ /* 0x000fea0003800000 */
.L_x_159:
[----:B0----5:R-:W-:Y:S01]  /*48b0*/  IMAD.U32 R10, R88, 0x10000, RZ ;  /* 0x00010000580a7824 */ /* 0x021fe200078e00ff */
[----:B------:R-:W-:Y:S01]  /*48c0*/  ISETP.GT.AND P2, PT, R0, 0x9, P0 ;  /* 0x000000090000780c */ /* 0x000fe20000744270 */
[----:B------:R-:W-:Y:S02]  /*48d0*/  BSSY B0, `(.L_x_161) ;  /* 0x000000a000007945 */ /* 0x000fe40003800000 */
[----:B------:R-:W-:Y:S01]  /*48e0*/  FMUL R11, R10, R9 ;  /* 0x000000090a0b7220 */ /* 0x000fe20000400000 */
[----:B------:R-:W-:-:S03]  /*48f0*/  IMAD.MOV.U32 R10, RZ, RZ, R12 ;  /* 0x000000ffff0a7224 */ /* 0x000fc600078e000c */
[----:B------:R-:W-:-:S05]  /*4900*/  FFMA R11, R28, R8, R11 ;  /* 0x000000081c0b7223 */ /* 0x000fca000000000b */
[----:B------:R-:W-:-:S04]  /*4910*/  F2FP.BF16.F32.PACK_AB R11, RZ, R11 ;  /* 0x0000000bff0b723e */ /* 0x000fc800000010ff */
[----:B------:R-:W-:Y:S01]  /*4920*/  PRMT R16, R11, 0x7610, R16 ;  /* 0x000076100b107816 */ /* 0x000fe20000000010 */
[----:B------:R-:W-:-:S05]  /*4930*/  IMAD.MOV.U32 R11, RZ, RZ, R13 ;  /* 0x000000ffff0b7224 */ /* 0x000fca00078e000d */
[----:B------:R0:W-:Y:S01]  /*4940*/  @P3 STG.E.U16 desc[UR12][R10.64+0x10], R16 ;  /* 0x000010100a003986 */ /* 0x0001e2000c10150c */
[----:B------:R-:W-:Y:S05]  /*4950*/  @!P2 BRA `(.L_x_162) ;  /* 0x000000000004a947 */ /* 0x000fea0003800000 */
[----:B------:R0:W5:Y:S02]  /*4960*/  LDG.E.LTC128B.U16 R88, desc[UR12][R2.64+0x12] ;  /* 0x0000120c02587981 */ /* 0x000164000c1e1520 */
.L_x_162:
[----:B------:R-:W-:Y:S05]  /*4970*/  BSYNC B0 ;  /* 0x0000000000007941 */ /* 0x000fea0003800000 */
.L_x_161:
        /* <DEDUP_REMOVED lines=9> */
.L_x_164:
[----:B------:R-:W-:Y:S05]  /*4a10*/  BSYNC B0 ;  /* 0x0000000000007941 */ /* 0x000fea0003800000 */
.L_x_163:
        /* <DEDUP_REMOVED lines=9> */
.L_x_166:
[----:B------:R-:W-:Y:S05]  /*4ab0*/  BSYNC B0 ;  /* 0x0000000000007941 */ /* 0x000fea0003800000 */
.L_x_165:
[----:B-----5:R-:W-:Y:S01]  /*4ac0*/  IMAD.U32 R12, R88, 0x10000, RZ ;  /* 0x00010000580c7824 */ /* 0x020fe200078e00ff */
[----:B------:R-:W-:Y:S01]  /*4ad0*/  IADD3 R6, P4, P5, R17, R6, R19 ;  /* 0x0000000611067210 */ /* 0x000fe20007d9e013 */
[----:B------:R-:W-:Y:S01]  /*4ae0*/  BSSY B0, `(.L_x_167) ;  /* 0x0000009000007945 */ /* 0x000fe20003800000 */
[----:B------:R-:W-:Y:S01]  /*4af0*/  ISETP.GT.AND P3, PT, R0, 0x10, P0 ;  /* 0x000000100000780c */ /* 0x000fe20000764270 */
[----:B------:R-:W-:Y:S01]  /*4b00*/  FMUL R12, R12, R9 ;  /* 0x000000090c0c7220 */ /* 0x000fe20000400000 */
[----:B------:R-:W-:-:S03]  /*4b10*/  IADD3.X R7, R21, R7, R89, P4, P5 ;  /* 0x0000000715077210 */ /* 0x000fc600027ea459 */
[----:B------:R-:W-:-:S05]  /*4b20*/  FFMA R12, R31, R8, R12 ;  /* 0x000000081f0c7223 */ /* 0x000fca000000000c */
[----:B------:R-:W-:-:S05]  /*4b30*/  F2FP.BF16.F32.PACK_AB R12, RZ, R12 ;  /* 0x0000000cff0c723e */ /* 0x000fca00000010ff */
[----:B------:R0:W-:Y:S01]  /*4b40*/  @P2 STG.E.U16 desc[UR12][R6.64+0x12], R12 ;  /* 0x0000120c06002986 */ /* 0x0001e2000c10150c */
[----:B------:R-:W-:Y:S05]  /*4b50*/  @!P3 BRA `(.L_x_168) ;  /* 0x000000000004b947 */ /* 0x000fea0003800000 */
[----:B------:R0:W5:Y:S02]  /*4b60*/  LDG.E.LTC128B.U16 R88, desc[UR12][R2.64+0x20] ;  /* 0x0000200c02587981 */ /* 0x000164000c1e1520 */
.L_x_168:
[----:B------:R-:W-:Y:S05]  /*4b70*/  BSYNC B0 ;  /* 0x0000000000007941 */ /* 0x000fea0003800000 */
.L_x_167:
        /* <DEDUP_REMOVED lines=9> */
.L_x_170:
[----:B------:R-:W-:Y:S05]  /*4c10*/  BSYNC B0 ;  /* 0x0000000000007941 */ /* 0x000fea0003800000 */
.L_x_169:
        /* <DEDUP_REMOVED lines=9> */
.L_x_172:
[----:B------:R-:W-:Y:S05]  /*4cb0*/  BSYNC B0 ;  /* 0x0000000000007941 */ /* 0x000fea0003800000 */
.L_x_171:
        /* <DEDUP_REMOVED lines=9> */
.L_x_174:
[----:B------:R-:W-:Y:S05]  /*4d50*/  BSYNC B0 ;  /* 0x0000000000007941 */ /* 0x000fea0003800000 */
.L_x_173:
        /* <DEDUP_REMOVED lines=9> */
.L_x_176:
[----:B------:R-:W-:Y:S05]  /*4df0*/  BSYNC B0 ;  /* 0x0000000000007941 */ /* 0x000fea0003800000 */
.L_x_175:
        /* <DEDUP_REMOVED lines=9> */
.L_x_178:
[----:B------:R-:W-:Y:S05]  /*4e90*/  BSYNC B0 ;  /* 0x0000000000007941 */ /* 0x000fea0003800000 */
.L_x_177:
        /* <DEDUP_REMOVED lines=9> */
.L_x_180:
[----:B------:R-:W-:Y:S05]  /*4f30*/  BSYNC B0 ;  /* 0x0000000000007941 */ /* 0x000fea0003800000 */
.L_x_179:
        /* <DEDUP_REMOVED lines=9> */
.L_x_182:
[----:B------:R-:W-:Y:S05]  /*4fd0*/  BSYNC B0 ;  /* 0x0000000000007941 */ /* 0x000fea0003800000 */
.L_x_181:
        /* <DEDUP_REMOVED lines=9> */
.L_x_184:
[----:B------:R-:W-:Y:S05]  /*5070*/  BSYNC B0 ;  /* 0x0000000000007941 */ /* 0x000fea0003800000 */
.L_x_183:
        /* <DEDUP_REMOVED lines=9> */
.L_x_186:
[----:B------:R-:W-:Y:S05]  /*5110*/  BSYNC B0 ;  /* 0x0000000000007941 */ /* 0x000fea0003800000 */
.L_x_185:
        /* <DEDUP_REMOVED lines=9> */
.L_x_188:
[----:B------:R-:W-:Y:S05]  /*51b0*/  BSYNC B0 ;  /* 0x0000000000007941 */ /* 0x000fea0003800000 */
.L_x_187:
        /* <DEDUP_REMOVED lines=9> */
.L_x_190:
[----:B------:R-:W-:Y:S05]  /*5250*/  BSYNC B0 ;  /* 0x0000000000007941 */ /* 0x000fea0003800000 */
.L_x_189:
        /* <DEDUP_REMOVED lines=9> */
.L_x_192:
[----:B------:R-:W-:Y:S05]  /*52f0*/  BSYNC B0 ;  /* 0x0000000000007941 */ /* 0x000fea0003800000 */
.L_x_191:
        /* <DEDUP_REMOVED lines=9> */
.L_x_194:
[----:B------:R-:W-:Y:S05]  /*5390*/  BSYNC B0 ;  /* 0x0000000000007941 */ /* 0x000fea0003800000 */
.L_x_193:
        /* <DEDUP_REMOVED lines=9> */
.L_x_196:
[----:B------:R-:W-:Y:S05]  /*5430*/  BSYNC B0 ;  /* 0x0000000000007941 */ /* 0x000fea0003800000 */
.L_x_195:
        /* <DEDUP_REMOVED lines=9> */
.L_x_198:
[----:B------:R-:W-:Y:S05]  /*54d0*/  BSYNC B0 ;  /* 0x0000000000007941 */ /* 0x000fea0003800000 */
.L_x_197:
        /* <DEDUP_REMOVED lines=9> */
.L_x_200:
[----:B------:R-:W-:Y:S05]  /*5570*/  BSYNC B0 ;  /* 0x0000000000007941 */ /* 0x000fea0003800000 */
.L_x_199:
        /* <DEDUP_REMOVED lines=9> */
.L_x_202:
[----:B------:R-:W-:Y:S05]  /*5610*/  BSYNC B0 ;  /* 0x0000000000007941 */ /* 0x000fea0003800000 */
.L_x_201:
        /* <DEDUP_REMOVED lines=9> */
.L_x_204:
[----:B------:R-:W-:Y:S05]  /*56b0*/  BSYNC B0 ;  /* 0x0000000000007941 */ /* 0x000fea0003800000 */
.L_x_203:
        /* <DEDUP_REMOVED lines=9> */
.L_x_206:
[----:B------:R-:W-:Y:S05]  /*5750*/  BSYNC B0 ;  /* 0x0000000000007941 */ /* 0x000fea0003800000 */
.L_x_205:
        /* <DEDUP_REMOVED lines=9> */
.L_x_208:
[----:B------:R-:W-:Y:S05]  /*57f0*/  BSYNC B0 ;  /* 0x0000000000007941 */ /* 0x000fea0003800000 */
.L_x_207:
        /* <DEDUP_REMOVED lines=9> */
.L_x_210:
[----:B------:R-:W-:Y:S05]  /*5890*/  BSYNC B0 ;  /* 0x0000000000007941 */ /* 0x000fea0003800000 */
.L_x_209:
        /* <DEDUP_REMOVED lines=9> */
.L_x_212:
[----:B------:R-:W-:Y:S05]  /*5930*/  BSYNC B0 ;  /* 0x0000000000007941 */ /* 0x000fea0003800000 */
.L_x_211:
        /* <DEDUP_REMOVED lines=9> */
.L_x_214:
[----:B------:R-:W-:Y:S05]  /*59d0*/  BSYNC B0 ;  /* 0x0000000000007941 */ /* 0x000fea0003800000 */
.L_x_213:
        /* <DEDUP_REMOVED lines=9> */
.L_x_216:
[----:B------:R-:W-:Y:S05]  /*5a70*/  BSYNC B0 ;  /* 0x0000000000007941 */ /* 0x000fea0003800000 */
.L_x_215:
        /* <DEDUP_REMOVED lines=9> */
.L_x_218:
[----:B------:R-:W-:Y:S05]  /*5b10*/  BSYNC B0 ;  /* 0x0000000000007941 */ /* 0x000fea0003800000 */
.L_x_217:
        /* <DEDUP_REMOVED lines=9> */
.L_x_220:
[----:B------:R-:W-:Y:S05]  /*5bb0*/  BSYNC B0 ;  /* 0x0000000000007941 */ /* 0x000fea0003800000 */
.L_x_219:
        /* <DEDUP_REMOVED lines=9> */
.L_x_222:
[----:B------:R-:W-:Y:S05]  /*5c50*/  BSYNC B0 ;  /* 0x0000000000007941 */ /* 0x000fea0003800000 */
.L_x_221:
        /* <DEDUP_REMOVED lines=9> */
.L_x_224:
[----:B------:R-:W-:Y:S05]  /*5cf0*/  BSYNC B0 ;  /* 0x0000000000007941 */ /* 0x000fea0003800000 */
.L_x_223:
        /* <DEDUP_REMOVED lines=9> */
.L_x_226:
[----:B------:R-:W-:Y:S05]  /*5d90*/  BSYNC B0 ;  /* 0x0000000000007941 */ /* 0x000fea0003800000 */
.L_x_225:
        /* <DEDUP_REMOVED lines=9> */
.L_x_228:
[----:B------:R-:W-:Y:S05]  /*5e30*/  BSYNC B0 ;  /* 0x0000000000007941 */ /* 0x000fea0003800000 */
.L_x_227:
        /* <DEDUP_REMOVED lines=9> */
.L_x_230:
[----:B------:R-:W-:Y:S05]  /*5ed0*/  BSYNC B0 ;  /* 0x0000000000007941 */ /* 0x000fea0003800000 */
.L_x_229:
        /* <DEDUP_REMOVED lines=9> */
.L_x_232:
[----:B------:R-:W-:Y:S05]  /*5f70*/  BSYNC B0 ;  /* 0x0000000000007941 */ /* 0x000fea0003800000 */
.L_x_231:
        /* <DEDUP_REMOVED lines=9> */
.L_x_234:
[----:B------:R-:W-:Y:S05]  /*6010*/  BSYNC B0 ;  /* 0x0000000000007941 */ /* 0x000fea0003800000 */
.L_x_233:
        /* <DEDUP_REMOVED lines=9> */
.L_x_236:
[----:B------:R-:W-:Y:S05]  /*60b0*/  BSYNC B0 ;  /* 0x0000000000007941 */ /* 0x000fea0003800000 */
.L_x_235:
        /* <DEDUP_REMOVED lines=9> */
.L_x_238:
[----:B------:R-:W-:Y:S05]  /*6150*/  BSYNC B0 ;  /* 0x0000000000007941 */ /* 0x000fea0003800000 */
.L_x_237:
        /* <DEDUP_REMOVED lines=9> */
.L_x_240:
[----:B------:R-:W-:Y:S05]  /*61f0*/  BSYNC B0 ;  /* 0x0000000000007941 */ /* 0x000fea0003800000 */
.L_x_239:
        /* <DEDUP_REMOVED lines=9> */
.L_x_242:
[----:B------:R-:W-:Y:S05]  /*6290*/  BSYNC B0 ;  /* 0x0000000000007941 */ /* 0x000fea0003800000 */
.L_x_241:
        /* <DEDUP_REMOVED lines=9> */
.L_x_244:
[----:B------:R-:W-:Y:S05]  /*6330*/  BSYNC B0 ;  /* 0x0000000000007941 */ /* 0x000fea0003800000 */
.L_x_243:
        /* <DEDUP_REMOVED lines=9> */
.L_x_246:
[----:B------:R-:W-:Y:S05]  /*63d0*/  BSYNC B0 ;  /* 0x0000000000007941 */ /* 0x000fea0003800000 */
.L_x_245:
        /* <DEDUP_REMOVED lines=9> */
.L_x_248:
[----:B------:R-:W-:Y:S05]  /*6470*/  BSYNC B0 ;  /* 0x0000000000007941 */ /* 0x000fea0003800000 */
.L_x_247:
        /* <DEDUP_REMOVED lines=9> */
.L_x_250:
[----:B------:R-:W-:Y:S05]  /*6510*/  BSYNC B0 ;  /* 0x0000000000007941 */ /* 0x000fea0003800000 */
.L_x_249:
        /* <DEDUP_REMOVED lines=9> */
.L_x_252:
[----:B------:R-:W-:Y:S05]  /*65b0*/  BSYNC B0 ;  /* 0x0000000000007941 */ /* 0x000fea0003800000 */
.L_x_251:
        /* <DEDUP_REMOVED lines=9> */
.L_x_254:
[----:B------:R-:W-:Y:S05]  /*6650*/  BSYNC B0 ;  /* 0x0000000000007941 */ /* 0x000fea0003800000 */
.L_x_253:
        /* <DEDUP_REMOVED lines=9> */
.L_x_256:
[----:B------:R-:W-:Y:S05]  /*66f0*/  BSYNC B0 ;  /* 0x0000000000007941 */ /* 0x000fea0003800000 */
.L_x_255:
        /* <DEDUP_REMOVED lines=9> */
.L_x_258:
[----:B------:R-:W-:Y:S05]  /*6790*/  BSYNC B0 ;  /* 0x0000000000007941 */ /* 0x000fea0003800000 */
.L_x_257:
        /* <DEDUP_REMOVED lines=9> */
.L_x_260:
[----:B------:R-:W-:Y:S05]  /*6830*/  BSYNC B0 ;  /* 0x0000000000007941 */ /* 0x000fea0003800000 */
.L_x_259:
        /* <DEDUP_REMOVED lines=9> */
.L_x_262:
[----:B------:R-:W-:Y:S05]  /*68d0*/  BSYNC B0 ;  /* 0x0000000000007941 */ /* 0x000fea0003800000 */
.L_x_261:
        /* <DEDUP_REMOVED lines=9> */
.L_x_264:
[----:B------:R-:W-:Y:S05]  /*6970*/  BSYNC B0 ;  /* 0x0000000000007941 */ /* 0x000fea0003800000 */
.L_x_263:
        /* <DEDUP_REMOVED lines=9> */
.L_x_266:
[----:B------:R-:W-:Y:S05]  /*6a10*/  BSYNC B0 ;  /* 0x0000000000007941 */ /* 0x000fea0003800000 */
.L_x_265:
        /* <DEDUP_REMOVED lines=9> */
.L_x_268:
[----:B------:R-:W-:Y:S05]  /*6ab0*/  BSYNC B0 ;  /* 0x0000000000007941 */ /* 0x000fea0003800000 */
.L_x_267:
        /* <DEDUP_REMOVED lines=9> */
.L_x_270:
[----:B------:R-:W-:Y:S05]  /*6b50*/  BSYNC B0 ;  /* 0x0000000000007941 */ /* 0x000fea0003800000 */
.L_x_269:
        /* <DEDUP_REMOVED lines=9> */
.L_x_272:
[----:B------:R-:W-:Y:S05]  /*6bf0*/  BSYNC B0 ;  /* 0x0000000000007941 */ /* 0x000fea0003800000 */
.L_x_271:
        /* <DEDUP_REMOVED lines=9> */
.L_x_274:
[----:B------:R-:W-:Y:S05]  /*6c90*/  BSYNC B0 ;  /* 0x0000000000007941 */ /* 0x000fea0003800000 */
.L_x_273:
[----:B01--45:R-:W-:Y:S01]  /*6ca0*/  IMAD.U32 R2, R88, 0x10000, RZ ;  /* 0x0001000058027824 */ /* 0x033fe200078e00ff */
        /* <DEDUP_REMOVED lines=8> */
.L_x_276:
[----:B------:R-:W-:Y:S05]  /*6d30*/  BSYNC B0 ;  /* 0x0000000000007941 */ /* 0x000fea0003800000 */
.L_x_275:
[----:B0----5:R-:W-:Y:S01]  /*6d40*/  IMAD.U32 R2, R88, 0x10000, RZ ;  /* 0x0001000058027824 */ /* 0x021fe200078e00ff */
[----:B------:R-:W-:Y:S01]  /*6d50*/  ISETP.GT.AND P1, PT, R0, 0x79, P1 ;  /* 0x000000790000780c */ /* 0x000fe20000f24270 */
[----:B------:R-:W-:Y:S02]  /*6d60*/  BSSY B0, `(.L_x_277) ;  /* 0x000000a000007945 */ /* 0x000fe40003800000 */
        /* <DEDUP_REMOVED lines=9> */
.L_x_278:
[----:B------:R-:W-:Y:S05]  /*6e00*/  BSYNC B0 ;  /* 0x0000000000007941 */ /* 0x000fea0003800000 */
.L_x_277:
[----:B-----5:R-:W-:-:S04]  /*6e10*/  IMAD.U32 R88, R88, 0x10000, RZ ;  /* 0x0001000058587824 */ /* 0x020fc800078e00ff */
[----:B------:R-:W-:-:S04]  /*6e20*/  FMUL R88, R88, R9 ;  /* 0x0000000958587220 */ /* 0x000fc80000400000 */
[----:B------:R-:W-:Y:S01]  /*6e30*/  FFMA R88, R87, R8, R88 ;  /* 0x0000000857587223 */ /* 0x000fe20000000058 */
[----:B------:R-:W-:Y:S06]  /*6e40*/  @!P1 EXIT ;  /* 0x000000000000994d */ /* 0x000fec0003800000 */
[----:B------:R-:W-:-:S05]  /*6e50*/  F2FP.BF16.F32.PACK_AB R88, RZ, R88 ;  /* 0x00000058ff58723e */ /* 0x000fca00000010ff */
[----:B------:R-:W-:Y:S01]  /*6e60*/  STG.E.U16 desc[UR12][R6.64+0xf2], R88 ;  /* 0x0000f25806007986 */ /* 0x000fe2000c10150c */
[----:B------:R-:W-:Y:S05]  /*6e70*/  EXIT ;  /* 0x000000000000794d */ /* 0x000fea0003800000 */
.L_x_28:
[----:B------:R-:W-:Y:S01]  /*6e80*/  ULDC.64 UR4, c[0x0][0x5c8] ;  /* 0x0001720000047ab9 */ /* 0x000fe20000000a00 */
[-C--:B------:R-:W-:Y:S01]  /*6e90*/  FMUL R88, R88, R8.reuse ;  /* 0x0000000858587220 */ /* 0x080fe20000400000 */
[----:B------:R-:W-:Y:S01]  /*6ea0*/  LEA R2, P1, R14, UR4, 0x1 ;  /* 0x000000040e027c11 */ /* 0x000fe2000f8208ff */
[----:B------:R-:W-:Y:S01]  /*6eb0*/  IMAD.SHL.U32 R9, R21, 0x2, RZ ;  /* 0x0000000215097824 */ /* 0x000fe200078e00ff */
[----:B------:R-:W-:Y:S01]  /*6ec0*/  ISETP.GT.AND P3, PT, R10, 0x8, PT ;  /* 0x000000080a00780c */ /* 0x000fe20003f64270 */
[-C--:B------:R-:W-:Y:S01]  /*6ed0*/  FMUL R89, R89, R8.reuse ;  /* 0x0000000859597220 */ /* 0x080fe20000400000 */
[----:B------:R-:W-:Y:S01]  /*6ee0*/  LEA.HI.X R3, R14, UR5, R19, 0x1, P1 ;  /* 0x000000050e037c11 */ /* 0x000fe200088f0c13 */
[----:B------:R-:W-:Y:S01]  /*6ef0*/  FMUL R90, R90, R8 ;  /* 0x000000085a5a7220 */ /* 0x000fe20000400000 */
[----:B------:R-:W-:Y:S01]  /*6f00*/  F2FP.BF16.F32.PACK_AB R88, RZ, R88 ;  /* 0x00000058ff58723e */ /* 0x000fe200000010ff */
[-C--:B------:R-:W-:Y:S01]  /*6f10*/  FMUL R91, R91, R8.reuse ;  /* 0x000000085b5b7220 */ /* 0x080fe20000400000 */
[----:B------:R-:W-:Y:S01]  /*6f20*/  ISETP.GT.AND P4, PT, R0, 0x1, P2 ;  /* 0x000000010000780c */ /* 0x000fe20001784270 */
[-C--:B------:R-:W-:Y:S01]  /*6f30*/  FMUL R92, R92, R8.reuse ;  /* 0x000000085c5c7220 */ /* 0x080fe20000400000 */
[----:B------:R-:W-:Y:S01]  /*6f40*/  ISETP.GT.AND P1, PT, R0, RZ, P3 ;  /* 0x000000ff0000720c */ /* 0x000fe20001f24270 */
[----:B------:R-:W-:Y:S01]  /*6f50*/  @P0 STG.E.U16 desc[UR12][R2.64], R88 ;  /* 0x0000005802000986 */ /* 0x000fe2000c10150c */
[----:B------:R-:W-:Y:S01]  /*6f60*/  SHF.L.U64.HI R7, R21, 0x1, R20 ;  /* 0x0000000115077819 */ /* 0x000fe20000010214 */
[----:B------:R-:W-:Y:S01]  /*6f70*/  FMUL R93, R93, R8 ;  /* 0x000000085d5d7220 */ /* 0x000fe20000400000 */
[----:B------:R-:W-:Y:S01]  /*6f80*/  IADD3 R4, P0, R9, R2, RZ ;  /* 0x0000000209047210 */ /* 0x000fe20007f1e0ff */
[-C--:B------:R-:W-:Y:S01]  /*6f90*/  FMUL R94, R94, R8.reuse ;  /* 0x000000085e5e7220 */ /* 0x080fe20000400000 */
[----:B------:R-:W-:Y:S01]  /*6fa0*/  F2FP.BF16.F32.PACK_AB R89, RZ, R89 ;  /* 0x00000059ff59723e */ /* 0x000fe200000010ff */
[----:B------:R-:W-:Y:S01]  /*6fb0*/  FMUL R95, R95, R8 ;  /* 0x000000085f5f7220 */ /* 0x000fe20000400000 */
[----:B------:R-:W-:Y:S01]  /*6fc0*/  F2FP.BF16.F32.PACK_AB R90, RZ, R90 ;  /* 0x0000005aff5a723e */ /* 0x000fe200000010ff */
[----:B------:R-:W-:Y:S01]  /*6fd0*/  IMAD.X R5, R7, 0x1, R3, P0 ;  /* 0x0000000107057824 */ /* 0x000fe200000e0603 */
[C---:B------:R-:W-:Y:S01]  /*6fe0*/  ISETP.GT.AND P5, PT, R0.reuse, 0x8, P2 ;  /* 0x000000080000780c */ /* 0x040fe200017a4270 */
[----:B------:R-:W-:Y:S01]  /*6ff0*/  @P4 STG.E.U16 desc[UR12][R2.64+0x2], R89 ;  /* 0x0000025902004986 */ /* 0x000fe2000c10150c */
[----:B------:R-:W-:Y:S01]  /*7000*/  ISETP.GT.AND P4, PT, R0, 0x1, P3 ;  /* 0x000000010000780c */ /* 0x000fe20001f84270 */
[-C--:B------:R-:W-:Y:S01]  /*7010*/  FMUL R96, R96, R8.reuse ;  /* 0x0000000860607220 */ /* 0x080fe20000400000 */
[----:B------:R-:W-:Y:S01]  /*7020*/  F2FP.BF16.F32.PACK_AB R91, RZ, R91 ;  /* 0x0000005bff5b723e */ /* 0x000fe200000010ff */
[----:B------:R-:W-:Y:S01]  /*7030*/  @P1 STG.E.U16 desc[UR12][R4.64], R90 ;  /* 0x0000005a04001986 */ /* 0x000fe2000c10150c */
[----:B------:R-:W-:Y:S01]  /*7040*/  ISETP.GT.AND P1, PT, R0, 0x9, P2 ;  /* 0x000000090000780c */ /* 0x000fe20001724270 */
[----:B------:R-:W-:Y:S01]  /*7050*/  FMUL R97, R97, R8 ;  /* 0x0000000861617220 */ /* 0x000fe20000400000 */
[----:B------:R-:W-:Y:S01]  /*7060*/  F2FP.BF16.F32.PACK_AB R92, RZ, R92 ;  /* 0x0000005cff5c723e */ /* 0x000fe200000010ff */
[-C--:B------:R-:W-:Y:S01]  /*7070*/  FMUL R98, R98, R8.reuse ;  /* 0x0000000862627220 */ /* 0x080fe20000400000 */
[----:B------:R-:W-:Y:S01]  /*7080*/  F2FP.BF16.F32.PACK_AB R93, RZ, R93 ;  /* 0x0000005dff5d723e */ /* 0x000fe200000010ff */
[-C--:B------:R-:W-:Y:S01]  /*7090*/  FMUL R99, R99, R8.reuse ;  /* 0x0000000863637220 */ /* 0x080fe20000400000 */
[----:B------:R-:W-:Y:S01]  /*70a0*/  ISETP.GT.AND P0, PT, R0, 0x8, P3 ;  /* 0x000000080000780c */ /* 0x000fe20001f04270 */
[----:B------:R-:W-:Y:S01]  /*70b0*/  FMUL R100, R100, R8 ;  /* 0x0000000864647220 */ /* 0x000fe20000400000 */
[----:B------:R-:W-:Y:S01]  /*70c0*/  F2FP.BF16.F32.PACK_AB R94, RZ, R94 ;  /* 0x0000005eff5e723e */ /* 0x000fe200000010ff */
[----:B------:R-:W-:Y:S01]  /*70d0*/  @P4 STG.E.U16 desc[UR12][R4.64+0x2], R91 ;  /* 0x0000025b04004986 */ /* 0x000fe2000c10150c */
[----:B------:R-:W-:Y:S01]  /*70e0*/  F2FP.BF16.F32.PACK_AB R95, RZ, R95 ;  /* 0x0000005fff5f723e */ /* 0x000fe200000010ff */
[-C--:B------:R-:W-:Y:S01]  /*70f0*/  FMUL R101, R101, R8.reuse ;  /* 0x0000000865657220 */ /* 0x080fe20000400000 */
[C---:B------:R-:W-:Y:S01]  /*7100*/  ISETP.GT.AND P4, PT, R0.reuse, 0x10, P2 ;  /* 0x000000100000780c */ /* 0x040fe20001784270 */
[----:B------:R-:W-:Y:S01]  /*7110*/  @P5 STG.E.U16 desc[UR12][R2.64+0x10], R92 ;  /* 0x0000105c02005986 */ /* 0x000fe2000c10150c */
[----:B------:R-:W-:Y:S01]  /*7120*/  ISETP.GT.AND P5, PT, R0, 0x10, P3 ;  /* 0x000000100000780c */ /* 0x000fe20001fa4270 */
[----:B------:R-:W-:Y:S01]  /*7130*/  FMUL R102, R102, R8 ;  /* 0x0000000866667220 */ /* 0x000fe20000400000 */
[----:B------:R-:W-:Y:S01]  /*7140*/  F2FP.BF16.F32.PACK_AB R96, RZ, R96 ;  /* 0x00000060ff60723e */ /* 0x000fe200000010ff */
[----:B------:R-:W-:Y:S01]  /*7150*/  @P1 STG.E.U16 desc[UR12][R2.64+0x12], R93 ;  /* 0x0000125d02001986 */ /* 0x000fe2000c10150c */
[C---:B------:R-:W-:Y:S01]  /*7160*/  ISETP.GT.AND P1, PT, R0.reuse, 0x9, P3 ;  /* 0x000000090000780c */ /* 0x040fe20001f24270 */
        /* <DEDUP_REMOVED lines=8> */
[----:B------:R-:W-:Y:S01]  /*71f0*/  FMUL R106, R106, R8 ;  /* 0x000000086a6a7220 */ /* 0x000fe20000400000 */
[----:B------:R-:W-:Y:S01]  /*7200*/  F2FP.BF16.F32.PACK_AB R100, RZ, R100 ;  /* 0x00000064ff64723e */ /* 0x000fe200000010ff */
[-C--:B------:R-:W-:Y:S01]  /*7210*/  FMUL R107, R107, R8.reuse ;  /* 0x000000086b6b7220 */ /* 0x080fe20000400000 */
[----:B------:R-:W-:Y:S01]  /*7220*/  F2FP.BF16.F32.PACK_AB R101, RZ, R101 ;  /* 0x00000065ff65723e */ /* 0x000fe200000010ff */
        /* <DEDUP_REMOVED lines=21> */
[----:B------:R-:W-:Y:S01]  /*7380*/  ISETP.GT.AND P4, PT, R0, 0x21, P2 ;  /* 0x000000210000780c */ /* 0x000fe20001784270 */
[-C--:B------:R-:W-:Y:S01]  /*7390*/  FMUL R113, R113, R8.reuse ;  /* 0x0000000871717220 */ /* 0x080fe20000400000 */
[----:B------:R-:W-:Y:S01]  /*73a0*/  F2FP.BF16.F32.PACK_AB R107, RZ, R107 ;  /* 0x0000006bff6b723e */ /* 0x000fe200000010ff */
        /* <DEDUP_REMOVED lines=102> */
[-C--:B------:R-:W-:Y:S01]  /*7a10*/  FMUL R144, R144, R8.reuse ;  /* 0x0000000890907220 */ /* 0x080fe20000400000 */
[----:B------:R-:W-:Y:S01]  /*7a20*/  ISETP.GT.AND P6, PT, R0, 0x68, P3 ;  /* 0x000000680000780c */ /* 0x000fe20001fc4270 */
[----:B------:R-:W-:Y:S01]  /*7a30*/  FMUL R145, R145, R8 ;  /* 0x0000000891917220 */ /* 0x000fe20000400000 */
[----:B------:R-:W-:Y:S01]  /*7a40*/  F2FP.BF16.F32.PACK_AB R138, RZ, R138 ;  /* 0x0000008aff8a723e */ /* 0x000fe200000010ff */
[-C--:B------:R-:W-:Y:S01]  /*7a50*/  FMUL R146, R146, R8.reuse ;  /* 0x0000000892927220 */ /* 0x080fe20000400000 */
[----:B------:R-:W-:Y:S01]  /*7a60*/  F2FP.BF16.F32.PACK_AB R139, RZ, R139 ;  /* 0x0000008bff8b723e */ /* 0x000fe200000010ff */
[----:B------:R-:W-:Y:S01]  /*7a70*/  @P1 STG.E.U16 desc[UR12][R4.64+0x80], R122 ;  /* 0x0000807a04001986 */ /* 0x000fe2000c10150c */
[C---:B------:R-:W-:Y:S01]  /*7a80*/  ISETP.GT.AND P1, PT, R0.reuse, 0x48, P3 ;  /* 0x000000480000780c */ /* 0x040fe20001f24270 */
[----:B------:R-:W-:Y:S01]  /*7a90*/  FMUL R147, R147, R8 ;  /* 0x0000000893937220 */ /* 0x000fe20000400000 */
[----:B------:R-:W-:Y:S01]  /*7aa0*/  F2FP.BF16.F32.PACK_AB R140, RZ, R140 ;  /* 0x0000008cff8c723e */ /* 0x000fe200000010ff */
[----:B------:R-:W-:Y:S01]  /*7ab0*/  @P4 STG.E.U16 desc[UR12][R4.64+0x82], R123 ;  /* 0x0000827b04004986 */ /* 0x000fe2000c10150c */
[----:B------:R-:W-:Y:S01]  /*7ac0*/  ISETP.GT.AND P4, PT, R0, 0x49, P3 ;  /* 0x000000490000780c */ /* 0x000fe20001f84270 */
[----:B------:R-:W-:Y:S01]  /*7ad0*/  FMUL R148, R148, R8 ;  /* 0x0000000894947220 */ /* 0x000fe20000400000 */
[----:B------:R-:W-:Y:S01]  /*7ae0*/  F2FP.BF16.F32.PACK_AB R141, RZ, R141 ;  /* 0x0000008dff8d723e */ /* 0x000fe200000010ff */
[----:B------:R-:W-:Y:S01]  /*7af0*/  @P0 STG.E.U16 desc[UR12][R2.64+0x90], R124 ;  /* 0x0000907c02000986 */ /* 0x000fe2000c10150c */
[----:B------:R-:W-:Y:S01]  /*7b00*/  ISETP.GT.AND P0, PT, R0, 0x50, P3 ;  /* 0x000000500000780c */ /* 0x000fe20001f04270 */
[----:B------:R-:W-:Y:S01]  /*7b10*/  IMAD.SHL.U32 R15, R16, 0x2, RZ ;  /* 0x00000002100f7824 */ /* 0x000fe200078e00ff */
        /* <DEDUP_REMOVED lines=26> */
[----:B------:R-:W-:Y:S01]  /*7cc0*/  SHF.L.U64.HI R13, R16, 0x1, R11 ;  /* 0x00000001100d7819 */ /* 0x000fe2000001020b */
[-C--:B------:R-:W-:Y:S01]  /*7cd0*/  FMUL R28, R28, R8.reuse ;  /* 0x000000081c1c7220 */ /* 0x080fe20000400000 */
[----:B------:R-:W-:Y:S01]  /*7ce0*/  F2FP.BF16.F32.PACK_AB R149, RZ, R149 ;  /* 0x00000095ff95723e */ /* 0x000fe200000010ff */
        /* <DEDUP_REMOVED lines=31> */
[----:B------:R-:W-:Y:S01]  /*7ee0*/  ISETP.GT.AND P5, PT, R0, 0x69, P2 ;  /* 0x000000690000780c */ /* 0x000fe200017a4270 */
[-C--:B------:R-:W-:Y:S01]  /*7ef0*/  FMUL R38, R38, R8.reuse ;  /* 0x0000000826267220 */ /* 0x080fe20000400000 */
[----:B------:R-:W-:Y:S01]  /*7f00*/  F2FP.BF16.F32.PACK_AB R31, RZ, R31 ;  /* 0x0000001fff1f723e */ /* 0x000fe200000010ff */
[----:B------:R-:W-:Y:S01]  /*7f10*/  @P1 STG.E.U16 desc[UR12][R4.64+0xc0], R138 ;  /* 0x0000c08a04001986 */ /* 0x000fe2000c10150c */
[C---:B------:R-:W-:Y:S01]  /*7f20*/  ISETP.GT.AND P1, PT, R10.reuse, 0x40, PT ;  /* 0x000000400a00780c */ /* 0x040fe20003f24270 */
[----:B------:R-:W-:Y:S01]  /*7f30*/  FMUL R39, R39, R8 ;  /* 0x0000000827277220 */ /* 0x000fe20000400000 */
[----:B------:R-:W-:Y:S01]  /*7f40*/  F2FP.BF16.F32.PACK_AB R32, RZ, R32 ;  /* 0x00000020ff20723e */ /* 0x000fe200000010ff */
[----:B------:R-:W-:Y:S01]  /*7f50*/  @P0 STG.E.U16 desc[UR12][R4.64+0xc2], R139 ;  /* 0x0000c28b04000986 */ /* 0x000fe2000c10150c */
[----:B------:R-:W-:Y:S01]  /*7f60*/  ISETP.GT.AND P0, PT, R10, 0x48, PT ;  /* 0x000000480a00780c */ /* 0x000fe20003f04270 */
        /* <DEDUP_REMOVED lines=17> */
[C---:B------:R-:W-:Y:S01]  /*8080*/  ISETP.GT.AND P4, PT, R0.reuse, 0x78, P2 ;  /* 0x000000780000780c */ /* 0x040fe20001784270 */
[-C--:B------:R-:W-:Y:S01]  /*8090*/  FMUL R45, R45, R8.reuse ;  /* 0x000000082d2d7220 */ /* 0x080fe20000400000 */
[C---:B------:R-:W-:Y:S01]  /*80a0*/  ISETP.GT.AND P2, PT, R0.reuse, 0x79, P2 ;  /* 0x000000790000780c */ /* 0x040fe20001744270 */
        /* <DEDUP_REMOVED lines=15> */
[----:B------:R-:W-:Y:S01]  /*81a0*/  IADD3 R10, P5, R15, R2, RZ ;  /* 0x000000020f0a7210 */ /* 0x000fe20007fbe0ff */
[----:B------:R-:W-:Y:S01]  /*81b0*/  FMUL R51, R51, R8 ;  /* 0x0000000833337220 */ /* 0x000fe20000400000 */
[----:B------:R-:W-:Y:S01]  /*81c0*/  F2FP.BF16.F32.PACK_AB R43, RZ, R43 ;  /* 0x0000002bff2b723e */ /* 0x000fe200000010ff */
[----:B------:R-:W-:Y:S01]  /*81d0*/  @P6 STG.E.U16 desc[UR12][R4.64+0xe2], R147 ;  /* 0x0000e29304006986 */ /* 0x000fe2000c10150c */
[----:B------:R-:W-:Y:S01]  /*81e0*/  F2FP.BF16.F32.PACK_AB R44, RZ, R44 ;  /* 0x0000002cff2c723e */ /* 0x000fe200000010ff */
[----:B------:R-:W-:Y:S01]  /*81f0*/  IMAD.X R11, R13, 0x1, R3, P5 ;  /* 0x000000010d0b7824 */ /* 0x000fe200028e0603 */
[----:B------:R-:W-:Y:S01]  /*8200*/  IADD3 R12, P5, P6, R9, R2, R15 ;  /* 0x00000002090c7210 */ /* 0x000fe20007ebe00f */
[----:B------:R-:W-:Y:S01]  /*8210*/  @P4 STG.E.U16 desc[UR12][R2.64+0xf0], R148 ;  /* 0x0000f09402004986 */ /* 0x000fe2000c10150c */
[----:B------:R-:W-:Y:S01]  /*8220*/  ISETP.GT.AND P4, PT, R0, 0x78, P3 ;  /* 0x000000780000780c */ /* 0x000fe20001f84270 */
[-C--:B------:R-:W-:Y:S01]  /*8230*/  FMUL R52, R52, R8.reuse ;  /* 0x0000000834347220 */ /* 0x080fe20000400000 */
[C---:B------:R-:W-:Y:S01]  /*8240*/  ISETP.GT.AND P3, PT, R0.reuse, 0x79, P3 ;  /* 0x000000790000780c */ /* 0x040fe20001f64270 */
[----:B------:R0:W-:Y:S01]  /*8250*/  @P2 STG.E.U16 desc[UR12][R2.64+0xf2], R149 ;  /* 0x0000f29502002986 */ /* 0x0001e2000c10150c */
[----:B------:R-:W-:Y:S01]  /*8260*/  IADD3.X R13, R7, R3, R13, P5, P6 ;  /* 0x00000003070d7210 */ /* 0x000fe20002fec40d */
[-C--:B------:R-:W-:Y:S01]  /*8270*/  FMUL R53, R53, R8.reuse ;  /* 0x0000000835357220 */ /* 0x080fe20000400000 */
[----:B------:R-:W-:Y:S01]  /*8280*/  ISETP.GT.AND P5, PT, R0, 0x1, P1 ;  /* 0x000000010000780c */ /* 0x000fe20000fa4270 */
[-C--:B------:R-:W-:Y:S01]  /*8290*/  FMUL R54, R54, R8.reuse ;  /* 0x0000000836367220 */ /* 0x080fe20000400000 */
[----:B------:R-:W-:Y:S01]  /*82a0*/  ISETP.GT.AND P2, PT, R0, RZ, P0 ;  /* 0x000000ff0000720c */ /* 0x000fe20000744270 */
[-C--:B------:R-:W-:Y:S01]  /*82b0*/  FMUL R55, R55, R8.reuse ;  /* 0x0000000837377220 */ /* 0x080fe20000400000 */
[----:B------:R-:W-:Y:S01]  /*82c0*/  F2FP.BF16.F32.PACK_AB R45, RZ, R45 ;  /* 0x0000002dff2d723e */ /* 0x000fe200000010ff */
[----:B------:R-:W-:Y:S01]  /*82d0*/  FMUL R56, R56, R8 ;  /* 0x0000000838387220 */ /* 0x000fe20000400000 */
[----:B------:R-:W-:Y:S01]  /*82e0*/  F2FP.BF16.F32.PACK_AB R46, RZ, R46 ;  /* 0x0000002eff2e723e */ /* 0x000fe200000010ff */
[----:B------:R-:W-:Y:S01]  /*82f0*/  FMUL R57, R57, R8 ;  /* 0x0000000839397220 */ /* 0x000fe20000400000 */
[----:B------:R-:W-:Y:S01]  /*8300*/  F2FP.BF16.F32.PACK_AB R47, RZ, R47 ;  /* 0x0000002fff2f723e */ /* 0x000fe200000010ff */
[----:B0-----:R-:W-:Y:S01]  /*8310*/  @P4 IMAD.MOV.U32 R2, RZ, RZ, R4 ;  /* 0x000000ffff024224 */ /* 0x001fe200078e0004 */
[----:B------:R-:W-:Y:S01]  /*8320*/  F2FP.BF16.F32.PACK_AB R48, RZ, R48 ;  /* 0x00000030ff30723e */ /* 0x000fe200000010ff */
[----:B------:R-:W-:Y:S01]  /*8330*/  @P4 IMAD.MOV.U32 R3, RZ, RZ, R5 ;  /* 0x000000ffff034224 */ /* 0x000fe200078e0005 */
[----:B------:R-:W-:Y:S01]  /*8340*/  F2FP.BF16.F32.PACK_AB R49, RZ, R49 ;  /* 0x00000031ff31723e */ /* 0x000fe200000010ff */
[----:B------:R-:W-:Y:S01]  /*8350*/  FMUL R58, R58, R8 ;  /* 0x000000083a3a7220 */ /* 0x000fe20000400000 */
[----:B------:R-:W-:Y:S01]  /*8360*/  F2FP.BF16.F32.PACK_AB R50, RZ, R50 ;  /* 0x00000032ff32723e */ /* 0x000fe200000010ff */
[-C--:B------:R-:W-:Y:S01]  /*8370*/  FMUL R59, R59, R8.reuse ;  /* 0x000000083b3b7220 */ /* 0x080fe20000400000 */
[----:B------:R0:W-:Y:S01]  /*8380*/  @P4 STG.E.U16 desc[UR12][R2.64+0xf0], R150 ;  /* 0x0000f09602004986 */ /* 0x0001e2000c10150c */
[----:B------:R-:W-:Y:S01]  /*8390*/  ISETP.GT.AND P4, PT, R0, RZ, P1 ;  /* 0x000000ff0000720c */ /* 0x000fe20000f84270 */
[-C--:B------:R-:W-:Y:S01]  /*83a0*/  FMUL R60, R60, R8.reuse ;  /* 0x000000083c3c7220 */ /* 0x080fe20000400000 */
[----:B------:R-:W-:Y:S01]  /*83b0*/  F2FP.BF16.F32.PACK_AB R51, RZ, R51 ;  /* 0x00000033ff33723e */ /* 0x000fe200000010ff */
[----:B------:R-:W-:Y:S01]  /*83c0*/  @P3 STG.E.U16 desc[UR12][R4.64+0xf2], R151 ;  /* 0x0000f29704003986 */ /* 0x000fe2000c10150c */
[----:B------:R-:W-:Y:S01]  /*83d0*/  IADD3 R6, P3, R10, R9, RZ ;  /* 0x000000090a067210 */ /* 0x000fe20007f7e0ff */
[----:B------:R-:W-:Y:S01]  /*83e0*/  FMUL R61, R61, R8 ;  /* 0x000000083d3d7220 */ /* 0x000fe20000400000 */
[----:B------:R-:W-:Y:S01]  /*83f0*/  F2FP.BF16.F32.PACK_AB R52, RZ, R52 ;  /* 0x00000034ff34723e */ /* 0x000fe200000010ff */
[----:B------:R-:W-:Y:S01]  /*8400*/  @P5 STG.E.U16 desc[UR12][R10.64+0x2], R25 ;  /* 0x000002190a005986 */ /* 0x000fe2000c10150c */
[C---:B------:R-:W-:Y:S01]  /*8410*/  ISETP.GT.AND P5, PT, R0.reuse, 0x9, P1 ;  /* 0x000000090000780c */ /* 0x040fe20000fa4270 */
[----:B------:R-:W-:Y:S01]  /*8420*/  IMAD.X R7, R11, 0x1, R7, P3 ;  /* 0x000000010b077824 */ /* 0x000fe200018e0607 */
        /* <DEDUP_REMOVED lines=13> */
[----:B0-----:R-:W-:Y:S01]  /*8500*/  @P3 IMAD.MOV.U32 R2, RZ, RZ, R6 ;  /* 0x000000ffff023224 */ /* 0x001fe200078e0006 */
[----:B------:R-:W-:Y:S01]  /*8510*/  F2FP.BF16.F32.PACK_AB R57, RZ, R57 ;  /* 0x00000039ff39723e */ /* 0x000fe200000010ff */
[----:B------:R-:W-:Y:S01]  /*8520*/  @P3 IMAD.MOV.U32 R3, RZ, RZ, R7 ;  /* 0x000000ffff033224 */ /* 0x000fe200078e0007 */
[----:B------:R-:W-:Y:S01]  /*8530*/  F2FP.BF16.F32.PACK_AB R58, RZ, R58 ;  /* 0x0000003aff3a723e */ /* 0x000fe200000010ff */
[-C--:B------:R-:W-:Y:S01]  /*8540*/  FMUL R66, R66, R8.reuse ;  /* 0x0000000842427220 */ /* 0x080fe20000400000 */
[----:B------:R-:W-:Y:S01]  /*8550*/  F2FP.BF16.F32.PACK_AB R59, RZ, R59 ;  /* 0x0000003bff3b723e */ /* 0x000fe200000010ff */
[-C--:B------:R-:W-:Y:S01]  /*8560*/  FMUL R67, R67, R8.reuse ;  /* 0x0000000843437220 */ /* 0x080fe20000400000 */
[----:B------:R0:W-:Y:S01]  /*8570*/  @P3 STG.E.U16 desc[UR12][R2.64+0x2], R27 ;  /* 0x0000021b02003986 */ /* 0x0001e2000c10150c */
        /* <DEDUP_REMOVED lines=21> */
[----:B------:R-:W-:Y:S01]  /*86d0*/  FMUL R73, R73, R8 ;  /* 0x0000000849497220 */ /* 0x000fe20000400000 */
[----:B------:R-:W-:Y:S01]  /*86e0*/  F2FP.BF16.F32.PACK_AB R65, RZ, R65 ;  /* 0x00000041ff41723e */ /* 0x000fe200000010ff */
[----:B------:R-:W-:Y:S01]  /*86f0*/  @P5 STG.E.U16 desc[UR12][R10.64+0x22], R33 ;  /* 0x000022210a005986 */ /* 0x000fe2000c10150c */
[----:B------:R-:W-:Y:S01]  /*8700*/  ISETP.GT.AND P5, PT, R0, 0x19, P1 ;  /* 0x000000190000780c */ /* 0x000fe20000fa4270 */
[--C-:B0-----:R-:W-:Y:S01]  /*8710*/  @P2 IMAD.MOV.U32 R2, RZ, RZ, R12.reuse ;  /* 0x000000ffff022224 */ /* 0x101fe200078e000c */
[----:B------:R-:W-:Y:S01]  /*8720*/  F2FP.BF16.F32.PACK_AB R66, RZ, R66 ;  /* 0x00000042ff42723e */ /* 0x000fe200000010ff */
[--C-:B------:R-:W-:Y:S01]  /*8730*/  @P2 IMAD.MOV.U32 R3, RZ, RZ, R13.reuse ;  /* 0x000000ffff032224 */ /* 0x100fe200078e000d */
[----:B------:R-:W-:Y:S01]  /*8740*/  F2FP.BF16.F32.PACK_AB R67, RZ, R67 ;  /* 0x00000043ff43723e */ /* 0x000fe200000010ff */
[----:B------:R-:W-:Y:S01]  /*8750*/  FMUL R74, R74, R8 ;  /* 0x000000084a4a7220 */ /* 0x000fe20000400000 */
[----:B------:R-:W-:Y:S01]  /*8760*/  F2FP.BF16.F32.PACK_AB R68, RZ, R68 ;  /* 0x00000044ff44723e */ /* 0x000fe200000010ff */
[-C--:B------:R-:W-:Y:S01]  /*8770*/  FMUL R75, R75, R8.reuse ;  /* 0x000000084b4b7220 */ /* 0x080fe20000400000 */
[----:B------:R0:W-:Y:S01]  /*8780*/  @P2 STG.E.U16 desc[UR12][R2.64+0x20], R34 ;  /* 0x0000202202002986 */ /* 0x0001e2000c10150c */
        /* <DEDUP_REMOVED lines=9> */
[----:B------:R-:W-:Y:S01]  /*8820*/  FMUL R80, R80, R8 ;  /* 0x0000000850507220 */ /* 0x000fe20000400000 */
[----:B------:R-:W-:Y:S01]  /*8830*/  F2FP.BF16.F32.PACK_AB R73, RZ, R73 ;  /* 0x00000049ff49723e */ /* 0x000fe200000010ff */
[--C-:B0-----:R-:W-:Y:S01]  /*8840*/  @P3 IMAD.MOV.U32 R2, RZ, RZ, R12.reuse ;  /* 0x000000ffff023224 */ /* 0x101fe200078e000c */
[----:B------:R-:W-:Y:S01]  /*8850*/  F2FP.BF16.F32.PACK_AB R74, RZ, R74 ;  /* 0x0000004aff4a723e */ /* 0x000fe200000010ff */
[--C-:B------:R-:W-:Y:S01]  /*8860*/  @P3 IMAD.MOV.U32 R3, RZ, RZ, R13.reuse ;  /* 0x000000ffff033224 */ /* 0x100fe200078e000d */
[----:B------:R-:W-:Y:S01]  /*8870*/  ISETP.GT.AND P6, PT, R0, 0x68, P0 ;  /* 0x000000680000780c */ /* 0x000fe200007c4270 */
[-C--:B------:R-:W-:Y:S01]  /*8880*/  FMUL R81, R81, R8.reuse ;  /* 0x0000000851517220 */ /* 0x080fe20000400000 */
[----:B------:R-:W-:Y:S01]  /*8890*/  F2FP.BF16.F32.PACK_AB R75, RZ, R75 ;  /* 0x0000004bff4b723e */ /* 0x000fe200000010ff */
[-C--:B------:R-:W-:Y:S01]  /*88a0*/  FMUL R82, R82, R8.reuse ;  /* 0x0000000852527220 */ /* 0x080fe20000400000 */
[----:B------:R0:W-:Y:S01]  /*88b0*/  @P3 STG.E.U16 desc[UR12][R2.64+0x22], R35 ;  /* 0x0000222302003986 */ /* 0x0001e2000c10150c */
        /* <DEDUP_REMOVED lines=17> */
[----:B------:R-:W-:Y:S01]  /*89d0*/  FMUL R8, R87, R8 ;  /* 0x0000000857087220 */ /* 0x000fe20000400000 */
[----:B------:R0:W-:Y:S01]  /*89e0*/  @P2 STG.E.U16 desc[UR12][R2.64+0x30], R38 ;  /* 0x0000302602002986 */ /* 0x0001e2000c10150c */
[----:B------:R-:W-:-:S02]  /*89f0*/  ISETP.GT.AND P2, PT, R0, 0x20, P0 ;  /* 0x000000200000780c */ /* 0x000fc40000744270 */
[----:B------:R-:W-:Y:S02]  /*8a00*/  F2FP.BF16.F32.PACK_AB R82, RZ, R82 ;  /* 0x00000052ff52723e */ /* 0x000fe400000010ff */
[----:B------:R-:W-:Y:S02]  /*8a10*/  F2FP.BF16.F32.PACK_AB R83, RZ, R83 ;  /* 0x00000053ff53723e */ /* 0x000fe400000010ff */
[----:B------:R-:W-:Y:S02]  /*8a20*/  F2FP.BF16.F32.PACK_AB R84, RZ, R84 ;  /* 0x00000054ff54723e */ /* 0x000fe400000010ff */
[----:B------:R-:W-:Y:S02]  /*8a30*/  F2FP.BF16.F32.PACK_AB R85, RZ, R85 ;  /* 0x00000055ff55723e */ /* 0x000fe400000010ff */
[----:B------:R-:W-:Y:S01]  /*8a40*/  F2FP.BF16.F32.PACK_AB R86, RZ, R86 ;  /* 0x00000056ff56723e */ /* 0x000fe200000010ff */
[----:B0-----:R-:W-:Y:S02]  /*8a50*/  @P3 IMAD.MOV.U32 R2, RZ, RZ, R12 ;  /* 0x000000ffff023224 */ /* 0x001fe400078e000c */
[----:B------:R-:W-:-:S05]  /*8a60*/  @P3 IMAD.MOV.U32 R3, RZ, RZ, R13 ;  /* 0x000000ffff033224 */ /* 0x000fca00078e000d */
[----:B------:R0:W-:Y:S01]  /*8a70*/  @P3 STG.E.U16 desc[UR12][R2.64+0x32], R39 ;  /* 0x0000322702003986 */ /* 0x0001e2000c10150c */
[----:B------:R-:W-:-:S03]  /*8a80*/  ISETP.GT.AND P3, PT, R0, 0x21, P0 ;  /* 0x000000210000780c */ /* 0x000fc60000764270 */
[----:B------:R-:W-:Y:S01]  /*8a90*/  @P4 STG.E.U16 desc[UR12][R10.64+0x40], R40 ;  /* 0x000040280a004986 */ /* 0x000fe2000c10150c */
[----:B------:R-:W-:-:S03]  /*8aa0*/  ISETP.GT.AND P4, PT, R0, 0x28, P1 ;  /* 0x000000280000780c */ /* 0x000fc60000f84270 */
[----:B------:R-:W-:Y:S01]  /*8ab0*/  @P5 STG.E.U16 desc[UR12][R10.64+0x42], R41 ;  /* 0x000042290a005986 */ /* 0x000fe2000c10150c */
[----:B------:R-:W-:Y:S01]  /*8ac0*/  ISETP.GT.AND P5, PT, R0, 0x29, P1 ;  /* 0x000000290000780c */ /* 0x000fe20000fa4270 */
[----:B0-----:R-:W-:Y:S02]  /*8ad0*/  @P2 IMAD.MOV.U32 R2, RZ, RZ, R12 ;  /* 0x000000ffff022224 */ /* 0x001fe400078e000c */
[----:B------:R-:W-:-:S05]  /*8ae0*/  @P2 IMAD.MOV.U32 R3, RZ, RZ, R13 ;  /* 0x000000ffff032224 */ /* 0x000fca00078e000d */
[----:B------:R0:W-:Y:S01]  /*8af0*/  @P2 STG.E.U16 desc[UR12][R2.64+0x40], R42 ;  /* 0x0000402a02002986 */ /* 0x0001e2000c10150c */
[----:B------:R-:W-:Y:S01]  /*8b00*/  ISETP.GT.AND P2, PT, R0, 0x28, P0 ;  /* 0x000000280000780c */ /* 0x000fe20000744270 */
        /* <DEDUP_REMOVED lines=111> */
[C---:B------:R-:W-:Y:S02]  /*9200*/  ISETP.GT.AND P3, PT, R0.reuse, 0x78, P1 ;  /* 0x000000780000780c */ /* 0x040fe40000f64270 */
[C---:B------:R-:W-:Y:S01]  /*9210*/  ISETP.GT.AND P1, PT, R0.reuse, 0x79, P1 ;  /* 0x000000790000780c */ /* 0x040fe20000f24270 */
[----:B------:R-:W-:Y:S01]  /*9220*/  @P4 STG.E.U16 desc[UR12][R10.64+0xe0], R80 ;  /* 0x0000e0500a004986 */ /* 0x000fe2000c10150c */
[C---:B------:R-:W-:Y:S02]  /*9230*/  ISETP.GT.AND P4, PT, R0.reuse, 0x71, P0 ;  /* 0x000000710000780c */ /* 0x040fe40000784270 */
[----:B------:R-:W-:Y:S01]  /*9240*/  ISETP.GT.AND P0, PT, R0, 0x79, P0 ;  /* 0x000000790000780c */ /* 0x000fe20000704270 */
[----:B------:R-:W-:Y:S01]  /*9250*/  @P2 STG.E.U16 desc[UR12][R10.64+0xe2], R81 ;  /* 0x0000e2510a002986 */ /* 0x000fe2000c10150c */
[----:B0-----:R-:W-:Y:S02]  /*9260*/  @P5 IMAD.MOV.U32 R2, RZ, RZ, R12 ;  /* 0x000000ffff025224 */ /* 0x001fe400078e000c */
[----:B------:R-:W-:-:S05]  /*9270*/  @P5 IMAD.MOV.U32 R3, RZ, RZ, R13 ;  /* 0x000000ffff035224 */ /* 0x000fca00078e000d */
[----:B------:R0:W-:Y:S02]  /*9280*/  @P5 STG.E.U16 desc[UR12][R2.64+0xe0], R82 ;  /* 0x0000e05202005986 */ /* 0x0001e4000c10150c */
[----:B0-----:R-:W-:Y:S02]  /*9290*/  @P4 IMAD.MOV.U32 R2, RZ, RZ, R12 ;  /* 0x000000ffff024224 */ /* 0x001fe400078e000c */
[----:B------:R-:W-:-:S05]  /*92a0*/  @P4 IMAD.MOV.U32 R3, RZ, RZ, R13 ;  /* 0x000000ffff034224 */ /* 0x000fca00078e000d */
[----:B------:R0:W-:Y:S04]  /*92b0*/  @P4 STG.E.U16 desc[UR12][R2.64+0xe2], R83 ;  /* 0x0000e25302004986 */ /* 0x0001e8000c10150c */
[----:B------:R1:W-:Y:S04]  /*92c0*/  @P3 STG.E.U16 desc[UR12][R10.64+0xf0], R84 ;  /* 0x0000f0540a003986 */ /* 0x0003e8000c10150c */
[----:B------:R1:W-:Y:S01]  /*92d0*/  @P1 STG.E.U16 desc[UR12][R10.64+0xf2], R85 ;  /* 0x0000f2550a001986 */ /* 0x0003e2000c10150c */
[----:B0-----:R-:W-:Y:S02]  /*92e0*/  @P6 IMAD.MOV.U32 R2, RZ, RZ, R12 ;  /* 0x000000ffff026224 */ /* 0x001fe400078e000c */
[----:B------:R-:W-:-:S05]  /*92f0*/  @P6 IMAD.MOV.U32 R3, RZ, RZ, R13 ;  /* 0x000000ffff036224 */ /* 0x000fca00078e000d */
[----:B------:R1:W-:Y:S01]  /*9300*/  @P6 STG.E.U16 desc[UR12][R2.64+0xf0], R86 ;  /* 0x0000f05602006986 */ /* 0x0003e2000c10150c */
[----:B------:R-:W-:Y:S05]  /*9310*/  @!P0 EXIT ;  /* 0x000000000000894d */ /* 0x000fea0003800000 */
[----:B------:R-:W-:-:S05]  /*9320*/  F2FP.BF16.F32.PACK_AB R8, RZ, R8 ;  /* 0x00000008ff08723e */ /* 0x000fca00000010ff */
[----:B------:R-:W-:Y:S01]  /*9330*/  STG.E.U16 desc[UR12][R12.64+0xf2], R8 ;  /* 0x0000f2080c007986 */ /* 0x000fe2000c10150c */
[----:B------:R-:W-:Y:S05]  /*9340*/  EXIT ;  /* 0x000000000000794d */ /* 0x000fea0003800000 */
.L_x_14:
[----:B------:R-:W-:-:S13]  /*9350*/  ISETP.NE.AND P0, PT, R5, RZ, PT ;  /* 0x000000ff0500720c */ /* 0x000fda0003f05270 */
[----:B------:R-:W-:Y:S05]  /*9360*/  @P0 EXIT ;  /* 0x000000000000094d */ /* 0x000fea0003800000 */
[----:B------:R-:W-:Y:S01]  /*9370*/  ELECT P0, URZ, PT ;  /* 0x00000000003f782f */ /* 0x000fe20003800000 */
[----:B------:R-:W-:-:S12]  /*9380*/  BSSY B0, `(.L_x_279) ;  /* 0x000007b000007945 */ /* 0x000fd80003800000 */
[----:B------:R-:W-:Y:S05]  /*9390*/  @!P0 BRA `(.L_x_280) ;  /* 0x0000000400e48947 */ /* 0x000fea0003800000 */
[----:B------:R-:W-:-:S13]  /*93a0*/  ISETP.GE.AND P0, PT, R3, 0x1, PT ;  /* 0x000000010300780c */ /* 0x000fda0003f06270 */
[----:B------:R-:W-:Y:S05]  /*93b0*/  @!P0 BRA `(.L_x_280) ;  /* 0x0000000400dc8947 */ /* 0x000fea0003800000 */
[----:B------:R-:W0:Y:S01]  /*93c0*/  S2R R18, SR_CgaCtaId ;  /* 0x0000000000127919 */ /* 0x000e220000008800 */
[----:B------:R-:W-:Y:S01]  /*93d0*/  IMAD.SHL.U32 R15, R12, 0x80, RZ ;  /* 0x000000800c0f7824 */ /* 0x000fe200078e00ff */
[----:B------:R-:W-:Y:S01]  /*93e0*/  ULDC UR4, c[0x0][0x384] ;  /* 0x0000e10000047ab9 */ /* 0x000fe20000000800 */
[----:B------:R-:W-:Y:S01]  /*93f0*/  IMAD R0, R16, R17, RZ ;  /* 0x0000001110007224 */ /* 0x000fe200078e02ff */
[----:B------:R-:W-:Y:S01]  /*9400*/  LOP3.LUT P0, RZ, R11, 0x1f, RZ, 0xc0, !PT ;  /* 0x0000001f0bff7812 */ /* 0x000fe2000780c0ff */
[----:B------:R-:W-:Y:S01]  /*9410*/  IMAD.HI.U32 R5, R15, UR4, RZ ;  /* 0x000000040f057c27 */ /* 0x000fe2000f8e00ff */
[----:B------:R-:W-:Y:S01]  /*9420*/  ULDC UR5, c[0x0][0x388] ;  /* 0x0000e20000057ab9 */ /* 0x000fe20000000800 */
[C---:B------:R-:W-:Y:S02]  /*9430*/  ISETP.NE.AND P1, PT, R14.reuse, RZ, PT ;  /* 0x000000ff0e00720c */ /* 0x040fe40003f25270 */
[----:B------:R-:W-:Y:S01]  /*9440*/  CS2R R10, SRZ ;  /* 0x00000000000a7805 */ /* 0x000fe2000001ff00 */
[----:B------:R-:W-:Y:S01]  /*9450*/  IMAD.SHL.U32 R21, R13, 0x80, RZ ;  /* 0x000000800d157824 */ /* 0x000fe200078e00ff */
[----:B------:R-:W-:Y:S01]  /*9460*/  ISETP.NE.OR P0, PT, R14, RZ, !P0 ;  /* 0x000000ff0e00720c */ /* 0x000fe20004705670 */
[----:B-----5:R-:W-:Y:S01]  /*9470*/  IMAD R8, R7, R0, 0x1 ;  /* 0x0000000107087424 */ /* 0x020fe200078e0200 */
[----:B------:R-:W-:Y:S01]  /*9480*/  LOP3.LUT R24, R2, 0x2, RZ, 0xfc, !PT ;  /* 0x0000000202187812 */ /* 0x000fe200078efcff */
[----:B------:R-:W-:Y:S01]  /*9490*/  IMAD.MOV.U32 R6, RZ, RZ, 0x1 ;  /* 0x00000001ff067424 */ /* 0x000fe200078e00ff */
[----:B------:R-:W-:Y:S01]  /*94a0*/  SHF.R.U32.HI R5, RZ, UR5, R5 ;  /* 0x00000005ff057c19 */ /* 0x000fe20008011605 */
[----:B---3--:R-:W-:-:S02]  /*94b0*/  IMAD.MOV.U32 R9, RZ, RZ, RZ ;  /* 0x000000ffff097224 */ /* 0x008fc400078e00ff */
[----:B------:R-:W-:Y:S02]  /*94c0*/  IMAD.MOV.U32 R12, RZ, RZ, RZ ;  /* 0x000000ffff0c7224 */ /* 0x000fe400078e00ff */
[----:B------:R-:W-:Y:S02]  /*94d0*/  VIADD R23, R21, 0x40 ;  /* 0x0000004015177836 */ /* 0x000fe40000000000 */
[C---:B0-----:R-:W-:Y:S02]  /*94e0*/  IMAD.SHL.U32 R4, R18.reuse, 0x400, RZ ;  /* 0x0000040012047824 */ /* 0x041fe400078e00ff */
[----:B------:R-:W-:-:S03]  /*94f0*/  IMAD.SHL.U32 R0, R18, 0x10, RZ ;  /* 0x0000001012007824 */ /* 0x000fc600078e00ff */
[----:B------:R-:W-:-:S07]  /*9500*/  LOP3.LUT R4, R4, 0x400, RZ, 0xc0, !PT ;  /* 0x0000040004047812 */ /* 0x000fce00078ec0ff */
.L_x_284:
[----:B------:R-:W0:Y:S01]  /*9510*/  S2R R14, SR_CgaCtaId ;  /* 0x00000000000e7919 */ /* 0x000e220000008800 */
[----:B------:R-:W-:-:S04]  /*9520*/  MOV R13, 0x400 ;  /* 0x00000400000d7802 */ /* 0x000fc80000000f00 */
[----:B0-----:R-:W-:Y:S02]  /*9530*/  LEA R22, R14, R13, 0x18 ;  /* 0x0000000d0e167211 */ /* 0x001fe400078ec0ff */
[----:B------:R-:W-:-:S03]  /*9540*/  SHF.L.U32 R13, R6, 0x1f, RZ ;  /* 0x0000001f060d7819 */ /* 0x000fc600000006ff */
[----:B------:R-:W-:-:S07]  /*9550*/  IMAD R20, R9, 0x8, R22 ;  /* 0x0000000809147824 */ /* 0x000fce00078e0216 */
.L_x_281:
[----:B0-----:R0:W1:Y:S02]  /*9560*/  SYNCS.PHASECHK.TRANS64.TRYWAIT P2, [R20+URZ+0x38070], R13 ;  /* 0x0380700d140075a7 */ /* 0x001064000804017f */
[----:B-1----:R-:W-:Y:S05]  /*9570*/  @!P2 NANOSLEEP.SYNCS 0x989680 ;  /* 0x009896800000a95d */ /* 0x002fea0003900000 */
[----:B------:R-:W1:Y:S02]  /*9580*/  @!P2 SYNCS.PHASECHK.TRANS64 P2, [R20+URZ+0x38070], R13 ;  /* 0x0380700d1400a5a7 */ /* 0x000e64000804007f */
[----:B-1----:R-:W-:Y:S05]  /*9590*/  @!P2 BRA `(.L_x_281) ;  /* 0xfffffffc00f0a947 */ /* 0x002fea000383ffff */
[----:B0-----:R-:W0:Y:S02]  /*95a0*/  @!P1 LDC R13, c[0x0][0x500] ;  /* 0x00014000ff0d9b82 */ /* 0x001e240000000800 */
[----:B0-----:R0:W-:Y:S02]  /*95b0*/  @!P1 SYNCS.ARRIVE.TRANS64 RZ, [R20+URZ+0x38000], R13 ;  /* 0x0380000d14ff99a7 */ /* 0x0011e4000800003f */
[----:B0-----:R-:W-:-:S04]  /*95c0*/  PRMT R13, R24, 0x9910, RZ ;  /* 0x00009910180d7816 */ /* 0x001fc800000000ff */
[----:B------:R-:W-:-:S13]  /*95d0*/  ISETP.NE.AND P2, PT, R13, 0x2, PT ;  /* 0x000000020d00780c */ /* 0x000fda0003f45270 */
[----:B------:R-:W-:Y:S05]  /*95e0*/  @P2 BRA `(.L_x_282) ;  /* 0x0000000000042947 */ /* 0x000fea0003800000 */
[----:B------:R-:W-:Y:S01]  /*95f0*/  BPT.TRAP 0x1 ;  /* 0x000000040000795c */ /* 0x000fe20000300000 */
.L_x_282:
[----:B------:R-:W-:Y:S05]  /*9600*/  @P0 BRA `(.L_x_283) ;  /* 0x0000000000040947 */ /* 0x000fea0003800000 */
[----:B------:R-:W-:Y:S01]  /*9610*/  BPT.TRAP 0x1 ;  /* 0x000000040000795c */ /* 0x000fe20000300000 */
.L_x_283:
[----:B------:R-:W0:Y:S01]  /*9620*/  LDC R14, c[0x0][0x380] ;  /* 0x0000e000ff0e7b82 */ /* 0x000e220000000800 */
[----:B------:R-:W-:Y:S01]  /*9630*/  R2UR UR4, R5 ;  /* 0x00000000050472ca */ /* 0x000fe200000e0000 */
[----:B------:R-:W-:Y:S01]  /*9640*/  IMAD R13, R9, 0x1000, R4 ;  /* 0x00001000090d7824 */ /* 0x000fe200078e0204 */
[----:B------:R-:W-:Y:S01]  /*9650*/  R2UR UR10, R15 ;  /* 0x000000000f0a72ca */ /* 0x000fe200000e0000 */
[----:B------:R-:W-:Y:S01]  /*9660*/  ULDC UR28, c[0x0][0x38c] ;  /* 0x0000e300001c7ab9 */ /* 0x000fe20000000800 */
[C---:B------:R-:W-:Y:S01]  /*9670*/  R2UR UR26, R12.reuse ;  /* 0x000000000c1a72ca */ /* 0x040fe200000e0000 */
[----:B------:R-:W-:Y:S01]  /*9680*/  IMAD R13, R13, 0x2, R22 ;  /* 0x000000020d0d7824 */ /* 0x000fe200078e0216 */
[----:B------:R-:W-:Y:S01]  /*9690*/  UISETP.NE.AND UP0, UPT, UR28, 0x1, UPT ;  /* 0x000000011c00788c */ /* 0x000fe2000bf05270 */
[----:B------:R-:W1:Y:S01]  /*96a0*/  LDC.64 R16, c[0x0][0x3b8] ;  /* 0x0000ee00ff107b82 */ /* 0x000e620000000a00 */
[----:B------:R-:W-:Y:S01]  /*96b0*/  VIADD R12, R12, 0x1 ;  /* 0x000000010c0c7836 */ /* 0x000fe20000000000 */
[----:B------:R-:W-:Y:S01]  /*96c0*/  R2UR UR5, R22 ;  /* 0x00000000160572ca */ /* 0x000fe200000e0000 */
[----:B------:R-:W-:Y:S01]  /*96d0*/  ULDC.64 UR32, c[0x0][0x198] ;  /* 0x0000660000207ab9 */ /* 0x000fe20000000a00 */
[----:B------:R-:W-:Y:S01]  /*96e0*/  R2UR UR11, R13 ;  /* 0x000000000d0b72ca */ /* 0x000fe200000e0000 */
[----:B------:R-:W-:Y:S01]  /*96f0*/  ULDC.64 UR18, c[0x0][0x3b0] ;  /* 0x0000ec0000127ab9 */ /* 0x000fe20000000a00 */
[----:B------:R-:W-:Y:S01]  /*9700*/  R2UR UR25, R20 ;  /* 0x00000000141972ca */ /* 0x000fe200000e0000 */
[----:B------:R-:W-:Y:S01]  /*9710*/  ULDC.64 UR22, c[0x0][0x3d0] ;  /* 0x0000f40000167ab9 */ /* 0x000fe20000000a00 */
[----:B------:R-:W1:Y:S01]  /*9720*/  LDC.64 R18, c[0x0][0x3d8] ;  /* 0x0000f600ff127b82 */ /* 0x000e620000000a00 */
[----:B------:R-:W-:Y:S01]  /*9730*/  R2UR UR24, R9 ;  /* 0x00000000091872ca */ /* 0x000fe200000e0000 */
[----:B------:R-:W-:Y:S01]  /*9740*/  @UP0 ULDC.64 UR16, c[0x0][0x390] ;  /* 0x0000e40000100ab9 */ /* 0x000fe20000000a00 */
[----:B------:R-:W-:Y:S01]  /*9750*/  VIADD R8, R8, 0xffffffff ;  /* 0xffffffff08087836 */ /* 0x000fe20000000000 */
[----:B------:R-:W-:Y:S01]  /*9760*/  R2UR UR20, R11 ;  /* 0x000000000b1472ca */ /* 0x000fe200000e0000 */
[----:B------:R-:W-:Y:S01]  /*9770*/  UIADD3 UR6, UP1, UR32, 0xf0, URZ ;  /* 0x000000f020067890 */ /* 0x000fe2000ff3e03f */
[----:B------:R-:W-:Y:S01]  /*9780*/  R2UR UR21, R10 ;  /* 0x000000000a1572ca */ /* 0x000fe200000e0000 */
[----:B------:R-:W-:Y:S01]  /*9790*/  USHF.L.U32 UR26, UR26, 0x5, URZ ;  /* 0x000000051a1a7899 */ /* 0x000fe2000800063f */
[----:B0-----:R-:W-:Y:S01]  /*97a0*/  ISETP.NE.AND P2, PT, R14, 0x1, PT ;  /* 0x000000010e00780c */ /* 0x001fe20003f45270 */
[----:B------:R-:W-:Y:S01]  /*97b0*/  UIADD3.X UR7, URZ, UR33, URZ, UP1, !UPT ;  /* 0x000000213f077290 */ /* 0x000fe20008ffe43f */
[----:B------:R-:W-:Y:S01]  /*97c0*/  ISETP.GT.AND P5, PT, R8, 0x1, PT ;  /* 0x000000010800780c */ /* 0x000fe20003fa4270 */
[----:B------:R-:W-:Y:S01]  /*97d0*/  UIADD3 UR25, UR25, 0x38000, URZ ;  /* 0x0003800019197890 */ /* 0x000fe2000fffe03f */
[----:B------:R-:W-:Y:S01]  /*97e0*/  VIADD R9, R9, 0x1 ;  /* 0x0000000109097836 */ /* 0x000fe20000000000 */
[----:B------:R-:W-:Y:S01]  /*97f0*/  UMOV UR30, 0x30000 ;  /* 0x00030000001e7882 */ /* 0x000fe20000000000 */
[----:B------:R-:W-:Y:S01]  /*9800*/  ULEA UR24, UR24, UR5, 0xd ;  /* 0x0000000518187291 */ /* 0x000fe2000f8e683f */
[----:B------:R-:W-:-:S02]  /*9810*/  UMOV UR14, 0x0 ;  /* 0x00000000000e7882 */ /* 0x000fc40000000000 */
[C---:B------:R-:W-:Y:S01]  /*9820*/  ISETP.NE.AND P4, PT, R9.reuse, 0xe, PT ;  /* 0x0000000e0900780c */ /* 0x040fe20003f85270 */
[----:B------:R-:W-:Y:S01]  /*9830*/  UMOV UR15, 0x10000000 ;  /* 0x10000000000f7882 */ /* 0x000fe20000000000 */
[----:B------:R-:W-:Y:S01]  /*9840*/  UMOV UR12, UR20 ;  /* 0x00000014000c7c82 */ /* 0x000fe20008000000 */
[----:B------:R-:W-:Y:S01]  /*9850*/  UMOV UR13, UR21 ;  /* 0x00000015000d7c82 */ /* 0x000fe20008000000 */
[----:B------:R-:W-:Y:S01]  /*9860*/  @P2 IMAD.U32 R25, RZ, RZ, UR4 ;  /* 0x00000004ff192e24 */ /* 0x000fe2000f8e00ff */
[----:B------:R-:W-:Y:S01]  /*9870*/  SEL R9, R9, RZ, P4 ;  /* 0x000000ff09097207 */ /* 0x000fe20002000000 */
[----:B-1----:R-:W-:-:S03]  /*9880*/  IMAD R13, R11, R16, R18 ;  /* 0x000000100b0d7224 */ /* 0x002fc600078e0212 */
[----:B------:R-:W-:Y:S02]  /*9890*/  @P2 R2UR UR10, R25 ;  /* 0x00000000190a22ca */ /* 0x000fe400000e0000 */
[----:B------:R-:W-:-:S04]  /*98a0*/  ISETP.NE.AND P2, PT, R12, R7, PT ;  /* 0x000000070c00720c */ /* 0x000fc80003f45270 */
[----:B------:R-:W-:-:S07]  /*98b0*/  SEL R12, R12, RZ, P2 ;  /* 0x000000ff0c0c7207 */ /* 0x000fce0001000000 */
[----:B------:R-:W-:Y:S02]  /*98c0*/  UIADD3 UR4, -UR10, URZ, URZ ;  /* 0x0000003f0a047290 */ /* 0x000fe4000fffe13f */
[----:B------:R-:W-:Y:S01]  /*98d0*/  UIMAD.WIDE.U32 UR8, UR10, UR16, URZ ;  /* 0x000000100a0872a5 */ /* 0x000fe2000f8e003f */
[----:B------:R-:W-:Y:S01]  /*98e0*/  R2UR UR16, R0 ;  /* 0x00000000001072ca */ /* 0x000fe200000e0000 */
[----:B------:R-:W-:Y:S02]  /*98f0*/  UMOV UR29, UR10 ;  /* 0x0000000a001d7c82 */ /* 0x000fe40008000000 */
[----:B------:R-:W-:Y:S01]  /*9900*/  IMAD R16, R14, UR4, R15 ;  /* 0x000000040e107c24 */ /* 0x000fe2000f8e020f */
[----:B------:R-:W-:Y:S01]  /*9910*/  @UP0 USHF.R.U32.HI UR29, URZ, UR17, UR9 ;  /* 0x000000113f1d0299 */ /* 0x000fe20008011609 */
[----:B------:R-:W-:Y:S01]  /*9920*/  IMAD R14, R10, R17, R19 ;  /* 0x000000110a0e7224 */ /* 0x000fe200078e0213 */
[----:B------:R-:W-:Y:S02]  /*9930*/  UIADD3 UR4, UP2, UR32, 0x1f0, URZ ;  /* 0x000001f020047890 */ /* 0x000fe4000ff5e03f */
[----:B------:R-:W-:Y:S01]  /*9940*/  R2UR UR27, R16 ;  /* 0x00000000101b72ca */ /* 0x000fe200000e0000 */
[----:B------:R-:W-:Y:S01]  /*9950*/  UIADD3 UR8, -UR29, URZ, URZ ;  /* 0x0000003f1d087290 */ /* 0x000fe2000fffe13f */
[----:B------:R-:W0:Y:S01]  /*9960*/  LDC R16, c[0x0][0x3c8] ;  /* 0x0000f200ff107b82 */ /* 0x000e220000000800 */
[----:B------:R-:W-:Y:S01]  /*9970*/  PRMT R13, R13, 0x40, R14 ;  /* 0x000000400d0d7816 */ /* 0x000fe2000000000e */
[----:B------:R-:W-:Y:S01]  /*9980*/  UIADD3.X UR5, URZ, UR33, URZ, UP2, !UPT ;  /* 0x000000213f057290 */ /* 0x000fe200097fe43f */
[----:B------:R-:W-:Y:S01]  /*9990*/  VIADD R14, R10, 0x1 ;  /* 0x000000010a0e7836 */ /* 0x000fe20000000000 */
[----:B------:R-:W-:Y:S01]  /*99a0*/  UIMAD UR28, UR28, UR8, UR10 ;  /* 0x000000081c1c72a4 */ /* 0x000fe2000f8e020a */
[----:B------:R-:W-:Y:S01]  /*99b0*/  R2UR UR9, R13 ;  /* 0x000000000d0972ca */ /* 0x000fe200000e0000 */
[----:B------:R-:W-:Y:S01]  /*99c0*/  VIADD R13, R11, 0x1 ;  /* 0x000000010b0d7836 */ /* 0x000fe20000000000 */
[----:B------:R-:W-:Y:S01]  /*99d0*/  R2UR UR10, R23 ;  /* 0x00000000170a72ca */ /* 0x000fe200000e0000 */
[----:B------:R-:W-:Y:S01]  /*99e0*/  @P2 IMAD.MOV R13, RZ, RZ, R11 ;  /* 0x000000ffff0d2224 */ /* 0x000fe200078e020b */
[----:B------:R-:W-:Y:S01]  /*99f0*/  UIMAD UR28, UR28, UR19, UR23 ;  /* 0x000000131c1c72a4 */ /* 0x000fe2000f8e0217 */
[----:B------:R-:W-:Y:S01]  /*9a00*/  SEL R11, RZ, 0x1, P4 ;  /* 0x00000001ff0b7807 */ /* 0x000fe20002000000 */
[----:B------:R-:W-:Y:S01]  /*9a10*/  UIMAD UR27, UR27, UR18, UR22 ;  /* 0x000000121b1b72a4 */ /* 0x000fe2000f8e0216 */
[----:B------:R-:W-:Y:S01]  /*9a20*/  R2UR UR18, R21 ;  /* 0x00000000151272ca */ /* 0x000fe200000e0000 */
[----:B------:R-:W-:Y:S01]  /*9a30*/  ULOP3.LUT UR19, UR26, 0x10, UR16, 0xf8, !UPT ;  /* 0x000000101a137892 */ /* 0x000fe2000f8ef810 */
[----:B------:R-:W-:Y:S01]  /*9a40*/  LOP3.LUT R6, R6, R11, RZ, 0x3c, !PT ;  /* 0x0000000b06067212 */ /* 0x000fe200078e3cff */
[----:B------:R-:W-:-:S02]  /*9a50*/  UIADD3 UR16, UR11, 0x1c000, URZ ;  /* 0x0001c0000b107890 */ /* 0x000fc4000fffe03f */
[----:B------:R-:W-:Y:S02]  /*9a60*/  UIADD3 UR8, UR11, 0x1d000, URZ ;  /* 0x0001d0000b087890 */ /* 0x000fe4000fffe03f */
[----:B------:R-:W-:Y:S01]  /*9a70*/  UPRMT UR22, UR9, 0x5410, URZ ;  /* 0x0000541009167896 */ /* 0x000fe2000800003f */
[----:B------:R-:W-:Y:S02]  /*9a80*/  UMOV UR17, UR25 ;  /* 0x0000001900117c82 */ /* 0x000fe40008000000 */
[----:B------:R-:W-:Y:S01]  /*9a90*/  UMOV UR9, UR25 ;  /* 0x0000001900097c82 */ /* 0x000fe20008000000 */
[----:B------:R-:W-:Y:S01]  /*9aa0*/  UMOV UR11, UR19 ;  /* 0x00000013000b7c82 */ /* 0x000fe20008000000 */
[----:B0-----:R-:W-:-:S04]  /*9ab0*/  ISETP.NE.AND P3, PT, R13, R16, PT ;  /* 0x000000100d00720c */ /* 0x001fc80003f65270 */
[----:B------:R0:W-:Y:S01]  /*9ac0*/  UTMALDG.4D.IM2COL [UR24], [UR6], UR22 ;  /* 0x00000018060073b4 */ /* 0x0001e20008058016 */
[----:B------:R-:W-:Y:S01]  /*9ad0*/  SEL R11, R13, RZ, P3 ;  /* 0x000000ff0d0b7207 */ /* 0x000fe20001800000 */
[----:B------:R0:W-:Y:S07]  /*9ae0*/  UTMALDG.4D.MULTICAST [UR16], [UR4], UR30, desc[UR14] ;  /* 0x00000e10040073b4 */ /* 0x0001ee000801981e */
[----:B------:R-:W-:-:S04]  /*9af0*/  @P3 IMAD.MOV R14, RZ, RZ, R10 ;  /* 0x000000ffff0e3224 */ /* 0x000fc800078e020a */
[----:B------:R-:W-:Y:S01]  /*9b00*/  IMAD.MOV.U32 R10, RZ, RZ, R14 ;  /* 0x000000ffff0a7224 */ /* 0x000fe200078e000e */
[----:B------:R0:W-:Y:S02]  /*9b10*/  UTMALDG.4D.MULTICAST [UR8], [UR4], UR30, desc[UR14] ;  /* 0x00000e08040073b4 */ /* 0x0001e4000801981e */
[----:B0-----:R-:W-:Y:S05]  /*9b20*/  @P5 BRA `(.L_x_284) ;  /* 0xfffffff800785947 */ /* 0x001fea000383ffff */
.L_x_280:
[----:B------:R-:W-:Y:S05]  /*9b30*/  BSYNC B0 ;  /* 0x0000000000007941 */ /* 0x000fea0003800000 */
.L_x_279:
[----:B------:R-:W-:Y:S01]  /*9b40*/  ISETP.GE.U32.AND P0, PT, R3, 0xe, PT ;  /* 0x0000000e0300780c */ /* 0x000fe20003f06070 */
[----:B------:R-:W-:-:S12]  /*9b50*/  IMAD.MOV.U32 R0, RZ, RZ, 0x1 ;  /* 0x00000001ff007424 */ /* 0x000fd800078e00ff */
[----:B------:R-:W-:Y:S05]  /*9b60*/  @!P0 BRA `(.L_x_285) ;  /* 0x00000000001c8947 */ /* 0x000fea0003800000 */
[----:B------:R-:W-:-:S05]  /*9b70*/  SHF.R.U32.HI R4, RZ, 0x1, R3 ;  /* 0x00000001ff047819 */ /* 0x000fca0000011603 */
[----:B------:R-:W-:-:S05]  /*9b80*/  IMAD.WIDE.U32 R4, R4, -0x6db6db6d, RZ ;  /* 0x9249249304047825 */ /* 0x000fca00078e00ff */
[----:B------:R-:W-:-:S04]  /*9b90*/  SHF.R.U32.HI R0, RZ, 0x2, R5 ;  /* 0x00000002ff007819 */ /* 0x000fc80000011605 */
[----:B------:R-:W-:-:S04]  /*9ba0*/  LOP3.LUT R0, R0, 0x1, RZ, 0xc0, !PT ;  /* 0x0000000100007812 */ /* 0x000fc800078ec0ff */
[----:B------:R-:W-:-:S04]  /*9bb0*/  ISETP.NE.U32.AND P0, PT, R0, 0x1, PT ;  /* 0x000000010000780c */ /* 0x000fc80003f05070 */
[----:B------:R-:W-:-:S04]  /*9bc0*/  ISETP.NE.U32.AND.EX P0, PT, RZ, RZ, PT, P0 ;  /* 0x000000ffff00720c */ /* 0x000fc80003f05100 */
[----:B------:R-:W-:-:S09]  /*9bd0*/  SEL R0, RZ, 0x1, !P0 ;  /* 0x00000001ff007807 */ /* 0x000fd20004000000 */
.L_x_285:
[----:B------:R-:W-:Y:S05]  /*9be0*/  WARPSYNC.ALL ;  /* 0x0000000000007948 */ /* 0x000fea0003800000 */
[----:B------:R-:W-:-:S13]  /*9bf0*/  ELECT P0, URZ, PT ;  /* 0x00000000003f782f */ /* 0x000fda0003800000 */
[----:B------:R-:W-:Y:S05]  /*9c00*/  @!P0 EXIT ;  /* 0x000000000000894d */ /* 0x000fea0003800000 */
[----:B------:R-:W-:-:S04]  /*9c10*/  LOP3.LUT R2, R2, 0x2, RZ, 0xfc, !PT ;  /* 0x0000000202027812 */ /* 0x000fc800078efcff */
[----:B------:R-:W-:-:S13]  /*9c20*/  ISETP.NE.AND P0, PT, R2, 0x3, PT ;  /* 0x000000030200780c */ /* 0x000fda0003f05270 */
[----:B------:R-:W-:Y:S05]  /*9c30*/  @!P0 BRA `(.L_x_286) ;  /* 0x0000000000048947 */ /* 0x000fea0003800000 */
[----:B------:R-:W-:Y:S01]  /*9c40*/  BPT.TRAP 0x1 ;  /* 0x000000040000795c */ /* 0x000fe20000300000 */
.L_x_286:
[----:B------:R-:W0:Y:S01]  /*9c50*/  S2R R7, SR_CgaCtaId ;  /* 0x0000000000077919 */ /* 0x000e220000008800 */
[----:B------:R-:W-:Y:S02]  /*9c60*/  SHF.R.U32.HI R4, RZ, 0x1, R3 ;  /* 0x00000001ff047819 */ /* 0x000fe40000011603 */
[----:B------:R-:W-:-:S03]  /*9c70*/  MOV R2, 0x400 ;  /* 0x0000040000027802 */ /* 0x000fc60000000f00 */
[----:B------:R-:W-:-:S05]  /*9c80*/  IMAD.WIDE.U32 R4, R4, -0x6db6db6d, RZ ;  /* 0x9249249304047825 */ /* 0x000fca00078e00ff */
[----:B------:R-:W-:Y:S02]  /*9c90*/  SHF.R.U32.HI R4, RZ, 0x2, R5 ;  /* 0x00000002ff047819 */ /* 0x000fe40000011605 */
[----:B------:R-:W-:-:S03]  /*9ca0*/  SHF.L.U32 R5, R0, 0x1f, RZ ;  /* 0x0000001f00057819 */ /* 0x000fc600000006ff */
[----:B------:R-:W-:Y:S01]  /*9cb0*/  IMAD R3, R4, -0xe, R3 ;  /* 0xfffffff204037824 */ /* 0x000fe200078e0203 */
[----:B0-----:R-:W-:-:S05]  /*9cc0*/  LEA R2, R7, R2, 0x18 ;  /* 0x0000000207027211 */ /* 0x001fca00078ec0ff */
[----:B------:R-:W-:-:S04]  /*9cd0*/  VIADD R2, R2, 0x38070 ;  /* 0x0003807002027836 */ /* 0x000fc80000000000 */
[----:B------:R-:W-:-:S07]  /*9ce0*/  IMAD R4, R3, 0x8, R2 ;  /* 0x0000000803047824 */ /* 0x000fce00078e0202 */
.L_x_287:
[----:B0-----:R0:W1:Y:S02]  /*9cf0*/  SYNCS.PHASECHK.TRANS64.TRYWAIT P0, [R4+URZ], R5 ;  /* 0x00000005040075a7 */ /* 0x001064000800017f */
[----:B-1----:R-:W-:Y:S05]  /*9d00*/  @!P0 NANOSLEEP.SYNCS 0x989680 ;  /* 0x009896800000895d */ /* 0x002fea0003900000 */
[----:B------:R-:W1:Y:S02]  /*9d10*/  @!P0 SYNCS.PHASECHK.TRANS64 P0, [R4+URZ], R5 ;  /* 0x00000005040085a7 */ /* 0x000e64000800007f */
[----:B-1----:R-:W-:Y:S05]  /*9d20*/  @!P0 BRA `(.L_x_287) ;  /* 0xfffffffc00f08947 */ /* 0x002fea000383ffff */
[----:B------:R-:W-:-:S05]  /*9d30*/  VIADD R3, R3, 0x1 ;  /* 0x0000000103037836 */ /* 0x000fca0000000000 */
[----:B------:R-:W-:-:S04]  /*9d40*/  ISETP.NE.AND P0, PT, R3, 0xe, PT ;  /* 0x0000000e0300780c */ /* 0x000fc80003f05270 */
[----:B0-----:R-:W-:Y:S02]  /*9d50*/  SEL R5, RZ, 0x1, P0 ;  /* 0x00000001ff057807 */ /* 0x001fe40000000000 */
[----:B------:R-:W-:Y:S02]  /*9d60*/  SEL R3, R3, RZ, P0 ;  /* 0x000000ff03037207 */ /* 0x000fe40000000000 */
[----:B------:R-:W-:-:S03]  /*9d70*/  LOP3.LUT R7, R0, R5, RZ, 0x3c, !PT ;  /* 0x0000000500077212 */ /* 0x000fc600078e3cff */
[----:B------:R-:W-:Y:S01]  /*9d80*/  IMAD R0, R3, 0x8, R2 ;  /* 0x0000000803007824 */ /* 0x000fe200078e0202 */
[----:B------:R-:W-:-:S07]  /*9d90*/  SHF.L.U32 R5, R7, 0x1f, RZ ;  /* 0x0000001f07057819 */ /* 0x000fce00000006ff */
.L_x_288:
        /* <DEDUP_REMOVED lines=11> */
.L_x_289:
        /* <DEDUP_REMOVED lines=11> */
.L_x_290:
        /* <DEDUP_REMOVED lines=11> */
.L_x_291:
        /* <DEDUP_REMOVED lines=11> */
.L_x_292:
        /* <DEDUP_REMOVED lines=11> */
.L_x_293:
        /* <DEDUP_REMOVED lines=11> */
.L_x_294:
        /* <DEDUP_REMOVED lines=11> */
.L_x_295:
        /* <DEDUP_REMOVED lines=11> */
.L_x_296:
        /* <DEDUP_REMOVED lines=11> */
.L_x_297:
        /* <DEDUP_REMOVED lines=11> */
.L_x_298:
        /* <DEDUP_REMOVED lines=11> */
.L_x_299:
        /* <DEDUP_REMOVED lines=11> */
.L_x_300:
[----:B0-----:R0:W1:Y:S02]  /*a5e0*/  SYNCS.PHASECHK.TRANS64.TRYWAIT P0, [R3+URZ], R0 ;  /* 0x00000000030075a7 */ /* 0x001064000800017f */
[----:B-1----:R-:W-:Y:S05]  /*a5f0*/  @!P0 NANOSLEEP.SYNCS 0x989680 ;  /* 0x009896800000895d */ /* 0x002fea0003900000 */
[----:B------:R-:W1:Y:S02]  /*a600*/  @!P0 SYNCS.PHASECHK.TRANS64 P0, [R3+URZ], R0 ;  /* 0x00000000030085a7 */ /* 0x000e64000800007f */
[----:B-1----:R-:W-:Y:S05]  /*a610*/  @P0 EXIT ;  /* 0x000000000000094d */ /* 0x002fea0003800000 */
[----:B------:R-:W-:Y:S05]  /*a620*/  BRA `(.L_x_300) ;  /* 0xfffffffc00ec7947 */ /* 0x000fea000383ffff */
.L_x_301:
[----:B------:R-:W-:-:S00]  /*a630*/  BRA `(.L_x_301) ;  /* 0xfffffffc00fc7947 */ /* 0x000fc0000383ffff */
[----:B------:R-:W-:-:S00]  /*a640*/  NOP ;  /* 0x0000000000007918 */ /* 0x000fc00000000000 */
        /* <DEDUP_REMOVED lines=11> */
.L_x_302:


//--------------------- .nv.shared._ZN7cutlass13device_kernelINS_4conv6kernel13ConvUniversalINS1_16ConvProblemShapeILNS1_8OperatorE1ELi2EEENS1_10collective14CollectiveConvINS1_46MainloopSm90TmaGmmaWarpSpecializedImplicitGemmILS5_1ELi14ELi2EN4cute5tupleIJNSA_1CILi2EEENSC_ILi1EEESE_EEENS1_36KernelImplicitTmaWarpSpecializedSm90ELi1EEENSB_IJNSC_ILi128EEESI_NSB_IJNSC_ILi32EEEEEEEEENS_10bfloat16_tESM_NSA_8TiledMMAINSA_8MMA_AtomIJNSA_4SM904GMMA28MMA_64x128x16_F32BF16BF16_SSILNSQ_5MajorE0ELSS_1ELNSQ_7ScaleInE1ELST_1EEEEEENSA_6LayoutINSB_IJSE_SE_SE_EEENSB_IJNSC_ILi0EEESY_SY_EEEEENSB_IJNSA_10UnderscoreES11_S11_EEEEENS7_6detail26Sm90ImplicitGemmTileTraitsINSA_20SM90_TMA_LOAD_IM2COLENSA_14ComposedLayoutINSA_7SwizzleILi2ELi4ELi3EEENSA_18smem_ptr_flag_bitsILi16EEENSW_INSB_IJNSB_IJNSC_ILi8EEENSC_ILi16EEEEEENSB_IJSJ_SE_EEENSB_IJSE_NSC_ILi14EEEEEEEEENSB_IJNSB_IJSJ_NSC_ILi256EEEEEENSB_IJSE_SY_EEENSB_IJSY_NSC_ILi4096EEEEEEEEEEEEEvEENS15_INSA_23SM90_TMA_LOAD_MULTICASTENS17_INS18_ILi3ELi4ELi3EEES1B_NSW_INSB_IJNSB_IJNSC_ILi64EEESD_EEENSB_IJS1C_NSC_ILi4EEEEEES1H_EEENSB_IJNSB_IJSE_NSC_ILi2048EEEEEENSB_IJS1U_NSC_ILi512EEEEEES1N_EEEEEEEvEEEENS_8epilogue10collective6detail29Sm90TmaWarpSpecializedAdapterINS29_15DefaultEpilogueISM_NSB_IJNSB_IJlllEEESE_SY_EEES2E_NS28_6thread17LinearCombinationISM_Li1EffLNS2F_9ScaleType4KindE0ELNS_15FloatRoundStyleE2ESM_EENS_4gemm15EpilogueDefaultEEEEEvvEEEEvNT_6ParamsE --------------------------
	.section	.nv.shared._ZN7cutlass13device_kernelINS_4conv6kernel13ConvUniversalINS1_16ConvProblemShapeILNS1_8OperatorE1ELi2EEENS1_10collective14CollectiveConvINS1_46MainloopSm90TmaGmmaWarpSpecializedImplicitGemmILS5_1ELi14ELi2EN4cute5tupleIJNSA_1CILi2EEENSC_ILi1EEESE_EEENS1_36KernelImplicitTmaWarpSpecializedSm90ELi1EEENSB_IJNSC_ILi128EEESI_NSB_IJNSC_ILi32EEEEEEEEENS_10bfloat16_tESM_NSA_8TiledMMAINSA_8MMA_AtomIJNSA_4SM904GMMA28MMA_64x128x16_F32BF16BF16_SSILNSQ_5MajorE0ELSS_1ELNSQ_7ScaleInE1ELST_1EEEEEENSA_6LayoutINSB_IJSE_SE_SE_EEENSB_IJNSC_ILi0EEESY_SY_EEEEENSB_IJNSA_10UnderscoreES11_S11_EEEEENS7_6detail26Sm90ImplicitGemmTileTraitsINSA_20SM90_TMA_LOAD_IM2COLENSA_14ComposedLayoutINSA_7SwizzleILi2ELi4ELi3EEENSA_18smem_ptr_flag_bitsILi16EEENSW_INSB_IJNSB_IJNSC_ILi8EEENSC_ILi16EEEEEENSB_IJSJ_SE_EEENSB_IJSE_NSC_ILi14EEEEEEEEENSB_IJNSB_IJSJ_NSC_ILi256EEEEEENSB_IJSE_SY_EEENSB_IJSY_NSC_ILi4096EEEEEEEEEEEEEvEENS15_INSA_23SM90_TMA_LOAD_MULTICASTENS17_INS18_ILi3ELi4ELi3EEES1B_NSW_INSB_IJNSB_IJNSC_ILi64EEESD_EEENSB_IJS1C_NSC_ILi4EEEEEES1H_EEENSB_IJNSB_IJSE_NSC_ILi2048EEEEEENSB_IJS1U_NSC_ILi512EEEEEES1N_EEEEEEEvEEEENS_8epilogue10collective6detail29Sm90TmaWarpSpecializedAdapterINS29_15DefaultEpilogueISM_NSB_IJNSB_IJlllEEESE_SY_EEES2E_NS28_6thread17LinearCombinationISM_Li1EffLNS2F_9ScaleType4KindE0ELNS_15FloatRoundStyleE2ESM_EENS_4gemm15EpilogueDefaultEEEEEvvEEEEvNT_6ParamsE,"aw",@nobits
	.sectionflags	@""
	.align	16
	.zero		1024


//--------------------- .nv.shared.reserved.0     --------------------------
	.section	.nv.shared.reserved.0,"aw",@nobits
	.weak		__nv_reservedSMEM_offset_0_alias
	.size		__nv_reservedSMEM_offset_0_alias, 0, 0
	.other		__nv_reservedSMEM_offset_0_alias,@"STO_CUDA_RESERVED_SHARED STV_DEFAULT"
__nv_reservedSMEM_offset_0_alias:
	.zero		0


//--------------------- .nv.global                --------------------------
	.section	.nv.global,"aw",@nobits
.nv.global:
	.type		_ZN39_INTERNAL_5cb8c465_4_k_cu_d83c7740_35944cute1_E,@object
	.size		_ZN39_INTERNAL_5cb8c465_4_k_cu_d83c7740_35944cute1_E,(_ZN39_INTERNAL_5cb8c465_4_k_cu_d83c7740_35944cuda3std3__45__cpo6cbeginE - _ZN39_INTERNAL_5cb8c465_4_k_cu_d83c7740_35944cute1_E)
_ZN39_INTERNAL_5cb8c465_4_k_cu_d83c7740_35944cute1_E:
	.zero		1
	.type		_ZN39_INTERNAL_5cb8c465_4_k_cu_d83c7740_35944cuda3std3__45__cpo6cbeginE,@object
	.size		_ZN39_INTERNAL_5cb8c465_4_k_cu_d83c7740_35944cuda3std3__45__cpo6cbeginE,(_ZN39_INTERNAL_5cb8c465_4_k_cu_d83c7740_35944cuda3std3__48in_placeE - _ZN39_INTERNAL_5cb8c465_4_k_cu_d83c7740_35944cuda3std3__45__cpo6cbeginE)
_ZN39_INTERNAL_5cb8c465_4_k_cu_d83c7740_35944cuda3std3__45__cpo6cbeginE:
	.zero		1
	.type		_ZN39_INTERNAL_5cb8c465_4_k_cu_d83c7740_35944cuda3std3__48in_placeE,@object
	.size		_ZN39_INTERNAL_5cb8c465_4_k_cu_d83c7740_35944cuda3std3__48in_placeE,(_ZN39_INTERNAL_5cb8c465_4_k_cu_d83c7740_35944cuda3std6ranges3__45__cpo9iter_moveE - _ZN39_INTERNAL_5cb8c465_4_k_cu_d83c7740_35944cuda3std3__48in_placeE)
_ZN39_INTERNAL_5cb8c465_4_k_cu_d83c7740_35944cuda3std3__48in_placeE:
	.zero		1
	.type		_ZN39_INTERNAL_5cb8c465_4_k_cu_d83c7740_35944cuda3std6ranges3__45__cpo9iter_moveE,@object
	.size		_ZN39_INTERNAL_5cb8c465_4_k_cu_d83c7740_35944cuda3std6ranges3__45__cpo9iter_moveE,(_ZN39_INTERNAL_5cb8c465_4_k_cu_d83c7740_35944cuda3std3__45__cpo5beginE - _ZN39_INTERNAL_5cb8c465_4_k_cu_d83c7740_35944cuda3std6ranges3__45__cpo9iter_moveE)
_ZN39_INTERNAL_5cb8c465_4_k_cu_d83c7740_35944cuda3std6ranges3__45__cpo9iter_moveE:
	.zero		1
	.type		_ZN39_INTERNAL_5cb8c465_4_k_cu_d83c7740_35944cuda3std3__45__cpo5beginE,@object
	.size		_ZN39_INTERNAL_5cb8c465_4_k_cu_d83c7740_35944cuda3std3__45__cpo5beginE,(_ZN39_INTERNAL_5cb8c465_4_k_cu_d83c7740_35944cuda3std3__441_GLOBAL__N__5cb8c465_4_k_cu_d83c7740_35946ignoreE - _ZN39_INTERNAL_5cb8c465_4_k_cu_d83c7740_35944cuda3std3__45__cpo5beginE)
_ZN39_INTERNAL_5cb8c465_4_k_cu_d83c7740_35944cuda3std3__45__cpo5beginE:
	.zero		1
	.type		_ZN39_INTERNAL_5cb8c465_4_k_cu_d83c7740_35944cuda3std3__441_GLOBAL__N__5cb8c465_4_k_cu_d83c7740_35946ignoreE,@object
	.size		_ZN39_INTERNAL_5cb8c465_4_k_cu_d83c7740_35944cuda3std3__441_GLOBAL__N__5cb8c465_4_k_cu_d83c7740_35946ignoreE,(_ZN39_INTERNAL_5cb8c465_4_k_cu_d83c7740_35944cute7productE - _ZN39_INTERNAL_5cb8c465_4_k_cu_d83c7740_35944cuda3std3__441_GLOBAL__N__5cb8c465_4_k_cu_d83c7740_35946ignoreE)
_ZN39_INTERNAL_5cb8c465_4_k_cu_d83c7740_35944cuda3std3__441_GLOBAL__N__5cb8c465_4_k_cu_d83c7740_35946ignoreE:
	.zero		1
	.type		_ZN39_INTERNAL_5cb8c465_4_k_cu_d83c7740_35944cute7productE,@object
	.size		_ZN39_INTERNAL_5cb8c465_4_k_cu_d83c7740_35944cute7productE,(_ZN39_INTERNAL_5cb8c465_4_k_cu_d83c7740_35944cuda3std3__45__cpo3endE - _ZN39_INTERNAL_5cb8c465_4_k_cu_d83c7740_35944cute7productE)
_ZN39_INTERNAL_5cb8c465_4_k_cu_d83c7740_35944cute7productE:
	.zero		1
	.type		_ZN39_INTERNAL_5cb8c465_4_k_cu_d83c7740_35944cuda3std3__45__cpo3endE,@object
	.size		_ZN39_INTERNAL_5cb8c465_4_k_cu_d83c7740_35944cuda3std3__45__cpo3endE,(_ZN39_INTERNAL_5cb8c465_4_k_cu_d83c7740_35944cuda3std3__419piecewise_constructE - _ZN39_INTERNAL_5cb8c465_4_k_cu_d83c7740_35944cuda3std3__45__cpo3endE)
_ZN39_INTERNAL_5cb8c465_4_k_cu_d83c7740_35944cuda3std3__45__cpo3endE:
	.zero		1
	.type		_ZN39_INTERNAL_5cb8c465_4_k_cu_d83c7740_35944cuda3std3__419piecewise_constructE,@object
	.size		_ZN39_INTERNAL_5cb8c465_4_k_cu_d83c7740_35944cuda3std3__419piecewise_constructE,(_ZN39_INTERNAL_5cb8c465_4_k_cu_d83c7740_35944cuda3std3__45__cpo4cendE - _ZN39_INTERNAL_5cb8c465_4_k_cu_d83c7740_35944cuda3std3__419piecewise_constructE)
_ZN39_INTERNAL_5cb8c465_4_k_cu_d83c7740_35944cuda3std3__419piecewise_constructE:
	.zero		1
	.type		_ZN39_INTERNAL_5cb8c465_4_k_cu_d83c7740_35944cuda3std3__45__cpo4cendE,@object
	.size		_ZN39_INTERNAL_5cb8c465_4_k_cu_d83c7740_35944cuda3std3__45__cpo4cendE,(_ZN39_INTERNAL_5cb8c465_4_k_cu_d83c7740_35944cuda3std6ranges3__45__cpo4swapE - _ZN39_INTERNAL_5cb8c465_4_k_cu_d83c7740_35944cuda3std3__45__cpo4cendE)
_ZN39_INTERNAL_5cb8c465_4_k_cu_d83c7740_35944cuda3std3__45__cpo4cendE:
	.zero		1
	.type		_ZN39_INTERNAL_5cb8c465_4_k_cu_d83c7740_35944cuda3std6ranges3__45__cpo4swapE,@object
	.size		_ZN39_INTERNAL_5cb8c465_4_k_cu_d83c7740_35944cuda3std6ranges3__45__cpo4swapE,(.L_7 - _ZN39_INTERNAL_5cb8c465_4_k_cu_d83c7740_35944cuda3std6ranges3__45__cpo4swapE)
_ZN39_INTERNAL_5cb8c465_4_k_cu_d83c7740_35944cuda3std6ranges3__45__cpo4swapE:
	.zero		1
.L_7:


//--------------------- .nv.constant0._ZN7cutlass13device_kernelINS_4conv6kernel13ConvUniversalINS1_16ConvProblemShapeILNS1_8OperatorE1ELi2EEENS1_10collective14CollectiveConvINS1_46MainloopSm90TmaGmmaWarpSpecializedImplicitGemmILS5_1ELi14ELi2EN4cute5tupleIJNSA_1CILi2EEENSC_ILi1EEESE_EEENS1_36KernelImplicitTmaWarpSpecializedSm90ELi1EEENSB_IJNSC_ILi128EEESI_NSB_IJNSC_ILi32EEEEEEEEENS_10bfloat16_tESM_NSA_8TiledMMAINSA_8MMA_AtomIJNSA_4SM904GMMA28MMA_64x128x16_F32BF16BF16_SSILNSQ_5MajorE0ELSS_1ELNSQ_7ScaleInE1ELST_1EEEEEENSA_6LayoutINSB_IJSE_SE_SE_EEENSB_IJNSC_ILi0EEESY_SY_EEEEENSB_IJNSA_10UnderscoreES11_S11_EEEEENS7_6detail26Sm90ImplicitGemmTileTraitsINSA_20SM90_TMA_LOAD_IM2COLENSA_14ComposedLayoutINSA_7SwizzleILi2ELi4ELi3EEENSA_18smem_ptr_flag_bitsILi16EEENSW_INSB_IJNSB_IJNSC_ILi8EEENSC_ILi16EEEEEENSB_IJSJ_SE_EEENSB_IJSE_NSC_ILi14EEEEEEEEENSB_IJNSB_IJSJ_NSC_ILi256EEEEEENSB_IJSE_SY_EEENSB_IJSY_NSC_ILi4096EEEEEEEEEEEEEvEENS15_INSA_23SM90_TMA_LOAD_MULTICASTENS17_INS18_ILi3ELi4ELi3EEES1B_NSW_INSB_IJNSB_IJNSC_ILi64EEESD_EEENSB_IJS1C_NSC_ILi4EEEEEES1H_EEENSB_IJNSB_IJSE_NSC_ILi2048EEEEEENSB_IJS1U_NSC_ILi512EEEEEES1N_EEEEEEEvEEEENS_8epilogue10collective6detail29Sm90TmaWarpSpecializedAdapterINS29_15DefaultEpilogueISM_NSB_IJNSB_IJlllEEESE_SY_EEES2E_NS28_6thread17LinearCombinationISM_Li1EffLNS2F_9ScaleType4KindE0ELNS_15FloatRoundStyleE2ESM_EENS_4gemm15EpilogueDefaultEEEEEvvEEEEvNT_6ParamsE --------------------------
	.section	.nv.constant0._ZN7cutlass13device_kernelINS_4conv6kernel13ConvUniversalINS1_16ConvProblemShapeILNS1_8OperatorE1ELi2EEENS1_10collective14CollectiveConvINS1_46MainloopSm90TmaGmmaWarpSpecializedImplicitGemmILS5_1ELi14ELi2EN4cute5tupleIJNSA_1CILi2EEENSC_ILi1EEESE_EEENS1_36KernelImplicitTmaWarpSpecializedSm90ELi1EEENSB_IJNSC_ILi128EEESI_NSB_IJNSC_ILi32EEEEEEEEENS_10bfloat16_tESM_NSA_8TiledMMAINSA_8MMA_AtomIJNSA_4SM904GMMA28MMA_64x128x16_F32BF16BF16_SSILNSQ_5MajorE0ELSS_1ELNSQ_7ScaleInE1ELST_1EEEEEENSA_6LayoutINSB_IJSE_SE_SE_EEENSB_IJNSC_ILi0EEESY_SY_EEEEENSB_IJNSA_10UnderscoreES11_S11_EEEEENS7_6detail26Sm90ImplicitGemmTileTraitsINSA_20SM90_TMA_LOAD_IM2COLENSA_14ComposedLayoutINSA_7SwizzleILi2ELi4ELi3EEENSA_18smem_ptr_flag_bitsILi16EEENSW_INSB_IJNSB_IJNSC_ILi8EEENSC_ILi16EEEEEENSB_IJSJ_SE_EEENSB_IJSE_NSC_ILi14EEEEEEEEENSB_IJNSB_IJSJ_NSC_ILi256EEEEEENSB_IJSE_SY_EEENSB_IJSY_NSC_ILi4096EEEEEEEEEEEEEvEENS15_INSA_23SM90_TMA_LOAD_MULTICASTENS17_INS18_ILi3ELi4ELi3EEES1B_NSW_INSB_IJNSB_IJNSC_ILi64EEESD_EEENSB_IJS1C_NSC_ILi4EEEEEES1H_EEENSB_IJNSB_IJSE_NSC_ILi2048EEEEEENSB_IJS1U_NSC_ILi512EEEEEES1N_EEEEEEEvEEEENS_8epilogue10collective6detail29Sm90TmaWarpSpecializedAdapterINS29_15DefaultEpilogueISM_NSB_IJNSB_IJlllEEESE_SY_EEES2E_NS28_6thread17LinearCombinationISM_Li1EffLNS2F_9ScaleType4KindE0ELNS_15FloatRoundStyleE2ESM_EENS_4gemm15EpilogueDefaultEEEEEvvEEEEvNT_6ParamsE,"a",@progbits
	.sectionflags	@""
	.align	4
.nv.constant0._ZN7cutlass13device_kernelINS_4conv6kernel13ConvUniversalINS1_16ConvProblemShapeILNS1_8OperatorE1ELi2EEENS1_10collective14CollectiveConvINS1_46MainloopSm90TmaGmmaWarpSpecializedImplicitGemmILS5_1ELi14ELi2EN4cute5tupleIJNSA_1CILi2EEENSC_ILi1EEESE_EEENS1_36KernelImplicitTmaWarpSpecializedSm90ELi1EEENSB_IJNSC_ILi128EEESI_NSB_IJNSC_ILi32EEEEEEEEENS_10bfloat16_tESM_NSA_8TiledMMAINSA_8MMA_AtomIJNSA_4SM904GMMA28MMA_64x128x16_F32BF16BF16_SSILNSQ_5MajorE0ELSS_1ELNSQ_7ScaleInE1ELST_1EEEEEENSA_6LayoutINSB_IJSE_SE_SE_EEENSB_IJNSC_ILi0EEESY_SY_EEEEENSB_IJNSA_10UnderscoreES11_S11_EEEEENS7_6detail26Sm90ImplicitGemmTileTraitsINSA_20SM90_TMA_LOAD_IM2COLENSA_14ComposedLayoutINSA_7SwizzleILi2ELi4ELi3EEENSA_18smem_ptr_flag_bitsILi16EEENSW_INSB_IJNSB_IJNSC_ILi8EEENSC_ILi16EEEEEENSB_IJSJ_SE_EEENSB_IJSE_NSC_ILi14EEEEEEEEENSB_IJNSB_IJSJ_NSC_ILi256EEEEEENSB_IJSE_SY_EEENSB_IJSY_NSC_ILi4096EEEEEEEEEEEEEvEENS15_INSA_23SM90_TMA_LOAD_MULTICASTENS17_INS18_ILi3ELi4ELi3EEES1B_NSW_INSB_IJNSB_IJNSC_ILi64EEESD_EEENSB_IJS1C_NSC_ILi4EEEEEES1H_EEENSB_IJNSB_IJSE_NSC_ILi2048EEEEEENSB_IJS1U_NSC_ILi512EEEEEES1N_EEEEEEEvEEEENS_8epilogue10collective6detail29Sm90TmaWarpSpecializedAdapterINS29_15DefaultEpilogueISM_NSB_IJNSB_IJlllEEESE_SY_EEES2E_NS28_6thread17LinearCombinationISM_Li1EffLNS2F_9ScaleType4KindE0ELNS_15FloatRoundStyleE2ESM_EENS_4gemm15EpilogueDefaultEEEEEvvEEEEvNT_6ParamsE:
	.zero		1536


//--------------------- SYMBOLS --------------------------

	.type		.nv.reservedSmem.offset0,@object
	.size		.nv.reservedSmem.offset0,0x4
